	.target	sm_90a

	.elftype	@"ET_EXEC"


//--------------------- .note.nv.tkinfo           --------------------------
	.section	.note.nv.tkinfo,"",@"SHT_NOTE"
	.sectionflags	@"SHF_NOTE_NV_TKINFO"
	.tkinfo
        /*0018*/ 	.word	0x00000002
        /*0030*/ 	.string	""
        /*0030*/ 	.string	"ptxas"
        /*0030*/ 	.string	"Cuda compilation tools, release 13.0, V13.0.88"
        /*0030*/ 	.string	"Build cuda_13.0.r13.0/compiler.36424714_0"
        /*0030*/ 	.string	"-arch sm_90a -m 64 "



//--------------------- .note.nv.cuinfo           --------------------------
	.section	.note.nv.cuinfo,"",@"SHT_NOTE"
	.sectionflags	@"SHF_NOTE_NV_CUINFO"
        /*0018*/ 	.short	0x0002
        /*001a*/ 	.short	0x005a
        /*001c*/ 	.short	0x0082
	.zero		2


//--------------------- .nv.info                  --------------------------
	.section	.nv.info,"",@"SHT_CUDA_INFO"
	.align	4


	//----- nvinfo : EIATTR_REGCOUNT
	.align		4
        /*0000*/ 	.byte	0x04, 0x2f
        /*0002*/ 	.short	(.L_12 - .L_11)
	.align		4
.L_11:
        /*0004*/ 	.word	index@(_ZN7cutlass13device_kernelINS_4gemm6kernel13GemmUniversalIN4cute5tupleIJiiiiEEENS1_10collective13CollectiveMmaINS1_37MainloopSm90TmaGmmaWarpSpecializedFP8ILi9ENS5_IJNS4_1CILi1EEESB_SB_EEENS1_35KernelTmaWarpSpecializedCooperativeEEENS5_IJNSA_ILi128EEENSA_ILi64EEESF_EEENS_12float_e5m2_tENS5_IJlSB_lEEESI_SJ_NS4_8TiledMMAINS4_8MMA_AtomIJNS4_4SM904GMMA30MMA_64x64x32_F32E5M2E5M2_SS_TNILNSN_7ScaleInE1ELSP_1EEEEEENS4_6LayoutINS5_IJNSA_ILi2EEESB_SB_EEENS5_IJSB_NSA_ILi0EEESV_EEEEENS5_IJNS4_10UnderscoreESY_SY_EEEEENS4_13SM90_TMA_LOADENS4_14ComposedLayoutINS4_7SwizzleILi3ELi4ELi3EEENS4_18smem_ptr_flag_bitsILi8EEENSS_INS5_IJNSA_ILi8EEESF_EEENS5_IJSF_SB_EEEEEEEvNS4_8identityES11_S1B_vS1C_EENS_8epilogue10collective6detail29Sm90TmaWarpSpecializedAdapterINS1F_15DefaultEpilogueISI_SJ_SJ_NS1E_6thread17LinearCombinationISI_Li1EffLNS1J_9ScaleType4KindE0ELNS_15FloatRoundStyleE2ESI_EENS1_15EpilogueDefaultEEEEEvvEEEEvNT_6ParamsE)
        /*0008*/ 	.word	0x000000a8


	//----- nvinfo : EIATTR_FRAME_SIZE
	.align		4
.L_12:
        /*000c*/ 	.byte	0x04, 0x11
        /*000e*/ 	.short	(.L_14 - .L_13)
	.align		4
.L_13:
        /*0010*/ 	.word	index@(_ZN7cutlass13device_kernelINS_4gemm6kernel13GemmUniversalIN4cute5tupleIJiiiiEEENS1_10collective13CollectiveMmaINS1_37MainloopSm90TmaGmmaWarpSpecializedFP8ILi9ENS5_IJNS4_1CILi1EEESB_SB_EEENS1_35KernelTmaWarpSpecializedCooperativeEEENS5_IJNSA_ILi128EEENSA_ILi64EEESF_EEENS_12float_e5m2_tENS5_IJlSB_lEEESI_SJ_NS4_8TiledMMAINS4_8MMA_AtomIJNS4_4SM904GMMA30MMA_64x64x32_F32E5M2E5M2_SS_TNILNSN_7ScaleInE1ELSP_1EEEEEENS4_6LayoutINS5_IJNSA_ILi2EEESB_SB_EEENS5_IJSB_NSA_ILi0EEESV_EEEEENS5_IJNS4_10UnderscoreESY_SY_EEEEENS4_13SM90_TMA_LOADENS4_14ComposedLayoutINS4_7SwizzleILi3ELi4ELi3EEENS4_18smem_ptr_flag_bitsILi8EEENSS_INS5_IJNSA_ILi8EEESF_EEENS5_IJSF_SB_EEEEEEEvNS4_8identityES11_S1B_vS1C_EENS_8epilogue10collective6detail29Sm90TmaWarpSpecializedAdapterINS1F_15DefaultEpilogueISI_SJ_SJ_NS1E_6thread17LinearCombinationISI_Li1EffLNS1J_9ScaleType4KindE0ELNS_15FloatRoundStyleE2ESI_EENS1_15EpilogueDefaultEEEEEvvEEEEvNT_6ParamsE)
        /*0014*/ 	.word	0x00000000


	//----- nvinfo : EIATTR_MIN_STACK_SIZE
	.align		4
.L_14:
        /*0018*/ 	.byte	0x04, 0x12
        /*001a*/ 	.short	(.L_16 - .L_15)
	.align		4
.L_15:
        /*001c*/ 	.word	index@(_ZN7cutlass13device_kernelINS_4gemm6kernel13GemmUniversalIN4cute5tupleIJiiiiEEENS1_10collective13CollectiveMmaINS1_37MainloopSm90TmaGmmaWarpSpecializedFP8ILi9ENS5_IJNS4_1CILi1EEESB_SB_EEENS1_35KernelTmaWarpSpecializedCooperativeEEENS5_IJNSA_ILi128EEENSA_ILi64EEESF_EEENS_12float_e5m2_tENS5_IJlSB_lEEESI_SJ_NS4_8TiledMMAINS4_8MMA_AtomIJNS4_4SM904GMMA30MMA_64x64x32_F32E5M2E5M2_SS_TNILNSN_7ScaleInE1ELSP_1EEEEEENS4_6LayoutINS5_IJNSA_ILi2EEESB_SB_EEENS5_IJSB_NSA_ILi0EEESV_EEEEENS5_IJNS4_10UnderscoreESY_SY_EEEEENS4_13SM90_TMA_LOADENS4_14ComposedLayoutINS4_7SwizzleILi3ELi4ELi3EEENS4_18smem_ptr_flag_bitsILi8EEENSS_INS5_IJNSA_ILi8EEESF_EEENS5_IJSF_SB_EEEEEEEvNS4_8identityES11_S1B_vS1C_EENS_8epilogue10collective6detail29Sm90TmaWarpSpecializedAdapterINS1F_15DefaultEpilogueISI_SJ_SJ_NS1E_6thread17LinearCombinationISI_Li1EffLNS1J_9ScaleType4KindE0ELNS_15FloatRoundStyleE2ESI_EENS1_15EpilogueDefaultEEEEEvvEEEEvNT_6ParamsE)
        /*0020*/ 	.word	0x00000000
.L_16:


//--------------------- .nv.compat                --------------------------
	.section	.nv.compat,"",@"SHT_CUDA_COMPAT_INFO"
	.align	4
        /*0000*/ 	.byte	0x02, 0x09, 0x01, 0x00, 0x02, 0x02, 0x04, 0x00, 0x02, 0x05, 0x05, 0x00, 0x03, 0x07, 0x01, 0x01
        /*0010*/ 	.byte	0x02, 0x03, 0x01, 0x00, 0x02, 0x06, 0x01, 0x00, 0x04, 0x0b, 0x08, 0x00, 0x00, 0x00, 0x00, 0x00
        /*0020*/ 	.byte	0x00, 0x00, 0x00, 0x00


//--------------------- .nv.info._ZN7cutlass13device_kernelINS_4gemm6kernel13GemmUniversalIN4cute5tupleIJiiiiEEENS1_10collective13CollectiveMmaINS1_37MainloopSm90TmaGmmaWarpSpecializedFP8ILi9ENS5_IJNS4_1CILi1EEESB_SB_EEENS1_35KernelTmaWarpSpecializedCooperativeEEENS5_IJNSA_ILi128EEENSA_ILi64EEESF_EEENS_12float_e5m2_tENS5_IJlSB_lEEESI_SJ_NS4_8TiledMMAINS4_8MMA_AtomIJNS4_4SM904GMMA30MMA_64x64x32_F32E5M2E5M2_SS_TNILNSN_7ScaleInE1ELSP_1EEEEEENS4_6LayoutINS5_IJNSA_ILi2EEESB_SB_EEENS5_IJSB_NSA_ILi0EEESV_EEEEENS5_IJNS4_10UnderscoreESY_SY_EEEEENS4_13SM90_TMA_LOADENS4_14ComposedLayoutINS4_7SwizzleILi3ELi4ELi3EEENS4_18smem_ptr_flag_bitsILi8EEENSS_INS5_IJNSA_ILi8EEESF_EEENS5_IJSF_SB_EEEEEEEvNS4_8identityES11_S1B_vS1C_EENS_8epilogue10collective6detail29Sm90TmaWarpSpecializedAdapterINS1F_15DefaultEpilogueISI_SJ_SJ_NS1E_6thread17LinearCombinationISI_Li1EffLNS1J_9ScaleType4KindE0ELNS_15FloatRoundStyleE2ESI_EENS1_15EpilogueDefaultEEEEEvvEEEEvNT_6ParamsE --------------------------
	.section	.nv.info._ZN7cutlass13device_kernelINS_4gemm6kernel13GemmUniversalIN4cute5tupleIJiiiiEEENS1_10collective13CollectiveMmaINS1_37MainloopSm90TmaGmmaWarpSpecializedFP8ILi9ENS5_IJNS4_1CILi1EEESB_SB_EEENS1_35KernelTmaWarpSpecializedCooperativeEEENS5_IJNSA_ILi128EEENSA_ILi64EEESF_EEENS_12float_e5m2_tENS5_IJlSB_lEEESI_SJ_NS4_8TiledMMAINS4_8MMA_AtomIJNS4_4SM904GMMA30MMA_64x64x32_F32E5M2E5M2_SS_TNILNSN_7ScaleInE1ELSP_1EEEEEENS4_6LayoutINS5_IJNSA_ILi2EEESB_SB_EEENS5_IJSB_NSA_ILi0EEESV_EEEEENS5_IJNS4_10UnderscoreESY_SY_EEEEENS4_13SM90_TMA_LOADENS4_14ComposedLayoutINS4_7SwizzleILi3ELi4ELi3EEENS4_18smem_ptr_flag_bitsILi8EEENSS_INS5_IJNSA_ILi8EEESF_EEENS5_IJSF_SB_EEEEEEEvNS4_8identityES11_S1B_vS1C_EENS_8epilogue10collective6detail29Sm90TmaWarpSpecializedAdapterINS1F_15DefaultEpilogueISI_SJ_SJ_NS1E_6thread17LinearCombinationISI_Li1EffLNS1J_9ScaleType4KindE0ELNS_15FloatRoundStyleE2ESI_EENS1_15EpilogueDefaultEEEEEvvEEEEvNT_6ParamsE,"",@"SHT_CUDA_INFO"
	.sectionflags	@""
	.align	4


	//----- nvinfo : EIATTR_CUDA_API_VERSION
	.align		4
        /*0000*/ 	.byte	0x04, 0x37
        /*0002*/ 	.short	(.L_18 - .L_17)
.L_17:
        /*0004*/ 	.word	0x00000082


	//----- nvinfo : EIATTR_KPARAM_INFO
	.align		4
.L_18:
        /*0008*/ 	.byte	0x04, 0x17
        /*000a*/ 	.short	(.L_20 - .L_19)
.L_19:
        /*000c*/ 	.word	0x00000000
        /*0010*/ 	.short	0x0000
        /*0012*/ 	.short	0x0070
        /*0014*/ 	.byte	0x00, 0xf0, 0x01, 0x10


	//----- nvinfo : EIATTR_SPARSE_MMA_MASK
	.align		4
.L_20:
        /*0018*/ 	.byte	0x03, 0x50
        /*001a*/ 	.short	0x0000


	//----- nvinfo : EIATTR_MAXREG_COUNT
	.align		4
        /*001c*/ 	.byte	0x03, 0x1b
        /*001e*/ 	.short	0x00a8


	//----- nvinfo : EIATTR_NUM_BARRIERS
	.align		4
        /*0020*/ 	.byte	0x02, 0x4c
        /*0022*/ 	.byte	0x01
	.zero		1


	//----- nvinfo : EIATTR_MERCURY_ISA_VERSION
	.align		4
        /*0024*/ 	.byte	0x03, 0x5f
        /*0026*/ 	.short	0x0101


	//----- nvinfo : EIATTR_INT_WARP_WIDE_INSTR_OFFSETS
	.align		4
        /*0028*/ 	.byte	0x04, 0x31
        /*002a*/ 	.short	(.L_22 - .L_21)


	//   ....[0]....
.L_21:
        /*002c*/ 	.word	0x00000470


	//   ....[1]....
        /*0030*/ 	.word	0x00000480


	//   ....[2]....
        /*0034*/ 	.word	0x00000590


	//----- nvinfo : EIATTR_COOP_GROUP_MASK_REGIDS
	.align		4
.L_22:
        /*0038*/ 	.byte	0x04, 0x29
        /*003a*/ 	.short	(.L_24 - .L_23)


	//   ....[0]....
.L_23:
        /*003c*/ 	.word	0xffffffff


	//   ....[1]....
        /*0040*/ 	.word	0xffffffff


	//   ....[2]....
        /*0044*/ 	.word	0xffffffff


	//   ....[3]....
        /*0048*/ 	.word	0xffffffff


	//   ....[4]....
        /*004c*/ 	.word	0xffffffff


	//----- nvinfo : EIATTR_COOP_GROUP_INSTR_OFFSETS
	.align		4
.L_24:
        /*0050*/ 	.byte	0x04, 0x28
        /*0052*/ 	.short	(.L_26 - .L_25)


	//   ....[0]....
.L_25:
        /*0054*/ 	.word	0x00000060


	//   ....[1]....
        /*0058*/ 	.word	0x00000070


	//   ....[2]....
        /*005c*/ 	.word	0x00000130


	//   ....[3]....
        /*0060*/ 	.word	0x00000390


	//   ....[4]....
        /*0064*/ 	.word	0x000010b0


	//----- nvinfo : EIATTR_REG_RECONFIG
	.align		4
.L_26:
        /*0068*/ 	.byte	0x01, 0x54
	.zero		2


	//----- nvinfo : EIATTR_MBARRIER_INSTR_OFFSETS
	.align		4
        /*006c*/ 	.byte	0x04, 0x39
        /*006e*/ 	.short	(.L_28 - .L_27)


	//   ....[0]....
.L_27:
        /*0070*/ 	.word	0x00000250
        /*0074*/ 	.word	0x000000ff
        /*0078*/ 	.word	0x00000000
        /*007c*/ 	.short	0x0100
        /*007e*/ 	.byte	0x08
	.zero		1


	//   ....[1]....
        /*0080*/ 	.word	0x00000260
        /*0084*/ 	.word	0x000000ff
        /*0088*/ 	.word	0x00000048
        /*008c*/ 	.short	0x0100
        /*008e*/ 	.byte	0x08
	.zero		1


	//   ....[2]....
        /*0090*/ 	.word	0x00000270
        /*0094*/ 	.word	0x000000ff
        /*0098*/ 	.word	0x00000008
        /*009c*/ 	.short	0x0100
        /*009e*/ 	.byte	0x08
	.zero		1


	//   ....[3]....
        /*00a0*/ 	.word	0x00000280
        /*00a4*/ 	.word	0x000000ff
        /*00a8*/ 	.word	0x00000050
        /*00ac*/ 	.short	0x0100
        /*00ae*/ 	.byte	0x08
	.zero		1


	//   ....[4]....
        /*00b0*/ 	.word	0x00000290
        /*00b4*/ 	.word	0x000000ff
        /*00b8*/ 	.word	0x00000010
        /*00bc*/ 	.short	0x0100
        /*00be*/ 	.byte	0x08
	.zero		1


	//   ....[5]....
        /*00c0*/ 	.word	0x000002a0
        /*00c4*/ 	.word	0x000000ff
        /*00c8*/ 	.word	0x00000058
        /*00cc*/ 	.short	0x0100
        /*00ce*/ 	.byte	0x08
	.zero		1


	//   ....[6]....
        /*00d0*/ 	.word	0x000002b0
        /*00d4*/ 	.word	0x000000ff
        /*00d8*/ 	.word	0x00000018
        /*00dc*/ 	.short	0x0100
        /*00de*/ 	.byte	0x08
	.zero		1


	//   ....[7]....
        /*00e0*/ 	.word	0x000002c0
        /*00e4*/ 	.word	0x000000ff
        /*00e8*/ 	.word	0x00000060
        /*00ec*/ 	.short	0x0100
        /*00ee*/ 	.byte	0x08
	.zero		1


	//   ....[8]....
        /*00f0*/ 	.word	0x000002d0
        /*00f4*/ 	.word	0x000000ff
        /*00f8*/ 	.word	0x00000020
        /*00fc*/ 	.short	0x0100
        /*00fe*/ 	.byte	0x08
	.zero		1


	//   ....[9]....
        /*0100*/ 	.word	0x000002e0
        /*0104*/ 	.word	0x000000ff
        /*0108*/ 	.word	0x00000068
        /*010c*/ 	.short	0x0100
        /*010e*/ 	.byte	0x08
	.zero		1


	//   ....[10]....
        /*0110*/ 	.word	0x000002f0
        /*0114*/ 	.word	0x000000ff
        /*0118*/ 	.word	0x00000028
        /*011c*/ 	.short	0x0100
        /*011e*/ 	.byte	0x08
	.zero		1


	//   ....[11]....
        /*0120*/ 	.word	0x00000300
        /*0124*/ 	.word	0x000000ff
        /*0128*/ 	.word	0x00000070
        /*012c*/ 	.short	0x0100
        /*012e*/ 	.byte	0x08
	.zero		1


	//   ....[12]....
        /*0130*/ 	.word	0x00000310
        /*0134*/ 	.word	0x000000ff
        /*0138*/ 	.word	0x00000030
        /*013c*/ 	.short	0x0100
        /*013e*/ 	.byte	0x08
	.zero		1


	//   ....[13]....
        /*0140*/ 	.word	0x00000320
        /*0144*/ 	.word	0x000000ff
        /*0148*/ 	.word	0x00000078
        /*014c*/ 	.short	0x0100
        /*014e*/ 	.byte	0x08
	.zero		1


	//   ....[14]....
        /*0150*/ 	.word	0x00000330
        /*0154*/ 	.word	0x000000ff
        /*0158*/ 	.word	0x00000038
        /*015c*/ 	.short	0x0100
        /*015e*/ 	.byte	0x08
	.zero		1


	//   ....[15]....
        /*0160*/ 	.word	0x00000340
        /*0164*/ 	.word	0x000000ff
        /*0168*/ 	.word	0x00000080
        /*016c*/ 	.short	0x0100
        /*016e*/ 	.byte	0x08
	.zero		1


	//   ....[16]....
        /*0170*/ 	.word	0x00000350
        /*0174*/ 	.word	0x000000ff
        /*0178*/ 	.word	0x00000040
        /*017c*/ 	.short	0x0100
        /*017e*/ 	.byte	0x08
	.zero		1


	//   ....[17]....
        /*0180*/ 	.word	0x00000360
        /*0184*/ 	.word	0x000000ff
        /*0188*/ 	.word	0x00000088
        /*018c*/ 	.short	0x0100
        /*018e*/ 	.byte	0x08
	.zero		1


	//   ....[18]....
        /*0190*/ 	.word	0x00000600
        /*0194*/ 	.word	0x000000ff
        /*0198*/ 	.word	0x000000a0
        /*019c*/ 	.short	0x0100
        /*019e*/ 	.byte	0x06
	.zero		1


	//   ....[19]....
        /*01a0*/ 	.word	0x00000660
        /*01a4*/ 	.word	0x000000ff
        /*01a8*/ 	.word	0x000000a8
        /*01ac*/ 	.short	0x0100
        /*01ae*/ 	.byte	0x06
	.zero		1


	//   ....[20]....
        /*01b0*/ 	.word	0x000013e0
        /*01b4*/ 	.word	0x000000ff
        /*01b8*/ 	.word	0x00000000
        /*01bc*/ 	.short	0x010a
        /*01be*/ 	.byte	0x06
	.zero		1


	//   ....[21]....
        /*01c0*/ 	.word	0x00001420
        /*01c4*/ 	.word	0x000000ff
        /*01c8*/ 	.word	0x00000000
        /*01cc*/ 	.short	0x010a
        /*01ce*/ 	.byte	0x06
	.zero		1


	//   ....[22]....
        /*01d0*/ 	.word	0x00001b10
        /*01d4*/ 	.word	0x000000ff
        /*01d8*/ 	.word	0x00000000
        /*01dc*/ 	.short	0x010a
        /*01de*/ 	.byte	0x0c
	.zero		1


	//   ....[23]....
        /*01e0*/ 	.word	0x00001b50
        /*01e4*/ 	.word	0x000000ff
        /*01e8*/ 	.word	0x00000000
        /*01ec*/ 	.short	0x010a
        /*01ee*/ 	.byte	0x0c
	.zero		1


	//   ....[24]....
        /*01f0*/ 	.word	0x00002040
        /*01f4*/ 	.word	0x000000ff
        /*01f8*/ 	.word	0x00000000
        /*01fc*/ 	.short	0x0101
        /*01fe*/ 	.byte	0x08
	.zero		1


	//   ....[25]....
        /*0200*/ 	.word	0x00002490
        /*0204*/ 	.word	0x000000ff
        /*0208*/ 	.word	0x00000000
        /*020c*/ 	.short	0x0101
        /*020e*/ 	.byte	0x08
	.zero		1


	//   ....[26]....
        /*0210*/ 	.word	0x00005e30
        /*0214*/ 	.word	0x00000012
        /*0218*/ 	.word	0x00000048
        /*021c*/ 	.short	0x010a
        /*021e*/ 	.byte	0x3f
	.zero		1


	//   ....[27]....
        /*0220*/ 	.word	0x000061c0
        /*0224*/ 	.word	0x00000007
        /*0228*/ 	.word	0x000000a8
        /*022c*/ 	.short	0x0101
        /*022e*/ 	.byte	0x3f
	.zero		1


	//   ....[28]....
        /*0230*/ 	.word	0x00006900
        /*0234*/ 	.word	0x00000005
        /*0238*/ 	.word	0x00000000
        /*023c*/ 	.short	0x010a
        /*023e*/ 	.byte	0x3f
	.zero		1


	//   ....[29]....
        /*0240*/ 	.word	0x00006980
        /*0244*/ 	.word	0x00000007
        /*0248*/ 	.word	0x00000000
        /*024c*/ 	.short	0x010a
        /*024e*/ 	.byte	0x3f
	.zero		1


	//   ....[30]....
        /*0250*/ 	.word	0x00006a10
        /*0254*/ 	.word	0x00000006
        /*0258*/ 	.word	0x00000000
        /*025c*/ 	.short	0x010a
        /*025e*/ 	.byte	0x3f
	.zero		1


	//   ....[31]....
        /*0260*/ 	.word	0x00006aa0
        /*0264*/ 	.word	0x00000009
        /*0268*/ 	.word	0x00000000
        /*026c*/ 	.short	0x010a
        /*026e*/ 	.byte	0x3f
	.zero		1


	//   ....[32]....
        /*0270*/ 	.word	0x00006b30
        /*0274*/ 	.word	0x00000006
        /*0278*/ 	.word	0x00000000
        /*027c*/ 	.short	0x010a
        /*027e*/ 	.byte	0x3f
	.zero		1


	//   ....[33]....
        /*0280*/ 	.word	0x00006bc0
        /*0284*/ 	.word	0x00000009
        /*0288*/ 	.word	0x00000000
        /*028c*/ 	.short	0x010a
        /*028e*/ 	.byte	0x3f
	.zero		1


	//   ....[34]....
        /*0290*/ 	.word	0x00006c50
        /*0294*/ 	.word	0x00000008
        /*0298*/ 	.word	0x00000000
        /*029c*/ 	.short	0x010a
        /*029e*/ 	.byte	0x3f
	.zero		1


	//   ....[35]....
        /*02a0*/ 	.word	0x00006ce0
        /*02a4*/ 	.word	0x0000000b
        /*02a8*/ 	.word	0x00000000
        /*02ac*/ 	.short	0x010a
        /*02ae*/ 	.byte	0x3f
	.zero		1


	//   ....[36]....
        /*02b0*/ 	.word	0x00006d70
        /*02b4*/ 	.word	0x00000003
        /*02b8*/ 	.word	0x00000000
        /*02bc*/ 	.short	0x010a
        /*02be*/ 	.byte	0x3f
	.zero		1


	//   ....[37]....
        /*02c0*/ 	.word	0x00006de0
        /*02c4*/ 	.word	0x00000007
        /*02c8*/ 	.word	0x00000000
        /*02cc*/ 	.short	0x010a
        /*02ce*/ 	.byte	0x3f
	.zero		1


	//   ....[38]....
        /*02d0*/ 	.word	0x00006e40
        /*02d4*/ 	.word	0x00000008
        /*02d8*/ 	.word	0x00000000
        /*02dc*/ 	.short	0x010a
        /*02de*/ 	.byte	0x3f
	.zero		1


	//   ....[39]....
        /*02e0*/ 	.word	0x00006f10
        /*02e4*/ 	.word	0x00000012
        /*02e8*/ 	.word	0x00000048
        /*02ec*/ 	.short	0x010a
        /*02ee*/ 	.byte	0x3f
	.zero		1


	//   ....[40]....
        /*02f0*/ 	.word	0x00006ff0
        /*02f4*/ 	.word	0x00000005
        /*02f8*/ 	.word	0x00000000
        /*02fc*/ 	.short	0x010a
        /*02fe*/ 	.byte	0x3f
	.zero		1


	//   ....[41]....
        /*0300*/ 	.word	0x00007040
        /*0304*/ 	.word	0x00000007
        /*0308*/ 	.word	0x00000000
        /*030c*/ 	.short	0x010a
        /*030e*/ 	.byte	0x3f
	.zero		1


	//   ....[42]....
        /*0310*/ 	.word	0x00007090
        /*0314*/ 	.word	0x00000006
        /*0318*/ 	.word	0x00000000
        /*031c*/ 	.short	0x010a
        /*031e*/ 	.byte	0x3f
	.zero		1


	//   ....[43]....
        /*0320*/ 	.word	0x000070e0
        /*0324*/ 	.word	0x00000009
        /*0328*/ 	.word	0x00000000
        /*032c*/ 	.short	0x010a
        /*032e*/ 	.byte	0x3f
	.zero		1


	//   ....[44]....
        /*0330*/ 	.word	0x00007130
        /*0334*/ 	.word	0x00000006
        /*0338*/ 	.word	0x00000000
        /*033c*/ 	.short	0x010a
        /*033e*/ 	.byte	0x3f
	.zero		1


	//   ....[45]....
        /*0340*/ 	.word	0x00007180
        /*0344*/ 	.word	0x00000009
        /*0348*/ 	.word	0x00000000
        /*034c*/ 	.short	0x010a
        /*034e*/ 	.byte	0x3f
	.zero		1


	//   ....[46]....
        /*0350*/ 	.word	0x000071d0
        /*0354*/ 	.word	0x00000008
        /*0358*/ 	.word	0x00000000
        /*035c*/ 	.short	0x010a
        /*035e*/ 	.byte	0x3f
	.zero		1


	//   ....[47]....
        /*0360*/ 	.word	0x00007220
        /*0364*/ 	.word	0x0000000b
        /*0368*/ 	.word	0x00000000
        /*036c*/ 	.short	0x010a
        /*036e*/ 	.byte	0x3f
	.zero		1


	//----- nvinfo : EIATTR_NUM_MBARRIERS
	.align		4
.L_28:
        /*0370*/ 	.byte	0x03, 0x38
        /*0372*/ 	.short	0x0014


	//----- nvinfo : EIATTR_EXIT_INSTR_OFFSETS
	.align		4
        /*0374*/ 	.byte	0x04, 0x1c
        /*0376*/ 	.short	(.L_30 - .L_29)


	//   ....[0]....
.L_29:
        /*0378*/ 	.word	0x000006b0


	//   ....[1]....
        /*037c*/ 	.word	0x00000f80


	//   ....[2]....
        /*0380*/ 	.word	0x00005490


	//   ....[3]....
        /*0384*/ 	.word	0x00005ad0


	//   ....[4]....
        /*0388*/ 	.word	0x00006dc0


	//----- nvinfo : EIATTR_MAX_THREADS
	.align		4
.L_30:
        /*038c*/ 	.byte	0x04, 0x05
        /*038e*/ 	.short	(.L_32 - .L_31)
.L_31:
        /*0390*/ 	.word	0x00000180
        /*0394*/ 	.word	0x00000001
        /*0398*/ 	.word	0x00000001


	//----- nvinfo : EIATTR_CRS_STACK_SIZE
	.align		4
.L_32:
        /*039c*/ 	.byte	0x04, 0x1e
        /*039e*/ 	.short	(.L_34 - .L_33)
.L_33:
        /*03a0*/ 	.word	0x00000000


	//----- nvinfo : EIATTR_CBANK_PARAM_SIZE
	.align		4
.L_34:
        /*03a4*/ 	.byte	0x03, 0x19
        /*03a6*/ 	.short	0x0470


	//----- nvinfo : EIATTR_PARAM_CBANK
	.align		4
        /*03a8*/ 	.byte	0x04, 0x0a
        /*03aa*/ 	.short	(.L_36 - .L_35)
	.align		4
.L_35:
        /*03ac*/ 	.word	index@(.nv.constant0._ZN7cutlass13device_kernelINS_4gemm6kernel13GemmUniversalIN4cute5tupleIJiiiiEEENS1_10collective13CollectiveMmaINS1_37MainloopSm90TmaGmmaWarpSpecializedFP8ILi9ENS5_IJNS4_1CILi1EEESB_SB_EEENS1_35KernelTmaWarpSpecializedCooperativeEEENS5_IJNSA_ILi128EEENSA_ILi64EEESF_EEENS_12float_e5m2_tENS5_IJlSB_lEEESI_SJ_NS4_8TiledMMAINS4_8MMA_AtomIJNS4_4SM904GMMA30MMA_64x64x32_F32E5M2E5M2_SS_TNILNSN_7ScaleInE1ELSP_1EEEEEENS4_6LayoutINS5_IJNSA_ILi2EEESB_SB_EEENS5_IJSB_NSA_ILi0EEESV_EEEEENS5_IJNS4_10UnderscoreESY_SY_EEEEENS4_13SM90_TMA_LOADENS4_14ComposedLayoutINS4_7SwizzleILi3ELi4ELi3EEENS4_18smem_ptr_flag_bitsILi8EEENSS_INS5_IJNSA_ILi8EEESF_EEENS5_IJSF_SB_EEEEEEEvNS4_8identityES11_S1B_vS1C_EENS_8epilogue10collective6detail29Sm90TmaWarpSpecializedAdapterINS1F_15DefaultEpilogueISI_SJ_SJ_NS1E_6thread17LinearCombinationISI_Li1EffLNS1J_9ScaleType4KindE0ELNS_15FloatRoundStyleE2ESI_EENS1_15EpilogueDefaultEEEEEvvEEEEvNT_6ParamsE)
        /*03b0*/ 	.short	0x0210
        /*03b2*/ 	.short	0x0470


	//----- nvinfo : EIATTR_SW_WAR
	.align		4
.L_36:
        /*03b4*/ 	.byte	0x04, 0x36
        /*03b6*/ 	.short	(.L_38 - .L_37)
.L_37:
        /*03b8*/ 	.word	0x00000008
.L_38:


//--------------------- .nv.callgraph             --------------------------
	.section	.nv.callgraph,"",@"SHT_CUDA_CALLGRAPH"
	.align	4
	.sectionentsize	8
	.align		4
        /*0000*/ 	.word	0x00000000
	.align		4
        /*0004*/ 	.word	0xffffffff
	.align		4
        /*0008*/ 	.word	0x00000000
	.align		4
        /*000c*/ 	.word	0xfffffffe
	.align		4
        /*0010*/ 	.word	0x00000000
	.align		4
        /*0014*/ 	.word	0xfffffffd
	.align		4
        /*0018*/ 	.word	0x00000000
	.align		4
        /*001c*/ 	.word	0xfffffffc


//--------------------- .nv.constant4             --------------------------
	.section	.nv.constant4,"a",@progbits
	.align	8
	.align		8
.nv.constant4:
        /*0000*/ 	.dword	_ZN40_INTERNAL_edd1a6da_4_k_cu_13448cfd_295354cuda3std3__45__cpo5beginE
	.align		8
        /*0008*/ 	.dword	_ZN40_INTERNAL_edd1a6da_4_k_cu_13448cfd_295354cuda3std3__45__cpo3endE
	.align		8
        /*0010*/ 	.dword	_ZN40_INTERNAL_edd1a6da_4_k_cu_13448cfd_295354cuda3std3__45__cpo6cbeginE
	.align		8
        /*0018*/ 	.dword	_ZN40_INTERNAL_edd1a6da_4_k_cu_13448cfd_295354cuda3std3__45__cpo4cendE
	.align		8
        /*0020*/ 	.dword	_ZN40_INTERNAL_edd1a6da_4_k_cu_13448cfd_295354cuda3std3__442_GLOBAL__N__edd1a6da_4_k_cu_13448cfd_295356ignoreE
	.align		8
        /*0028*/ 	.dword	_ZN40_INTERNAL_edd1a6da_4_k_cu_13448cfd_295354cuda3std3__419piecewise_constructE
	.align		8
        /*0030*/ 	.dword	_ZN40_INTERNAL_edd1a6da_4_k_cu_13448cfd_295354cuda3std3__48in_placeE
	.align		8
        /*0038*/ 	.dword	_ZN40_INTERNAL_edd1a6da_4_k_cu_13448cfd_295354cuda3std6ranges3__45__cpo4swapE
	.align		8
        /*0040*/ 	.dword	_ZN40_INTERNAL_edd1a6da_4_k_cu_13448cfd_295354cuda3std6ranges3__45__cpo9iter_moveE
	.align		8
        /*0048*/ 	.dword	_ZN40_INTERNAL_edd1a6da_4_k_cu_13448cfd_295354cute7productE
	.align		8
        /*0050*/ 	.dword	_ZN40_INTERNAL_edd1a6da_4_k_cu_13448cfd_295354cute1_E


//--------------------- .text._ZN7cutlass13device_kernelINS_4gemm6kernel13GemmUniversalIN4cute5tupleIJiiiiEEENS1_10collective13CollectiveMmaINS1_37MainloopSm90TmaGmmaWarpSpecializedFP8ILi9ENS5_IJNS4_1CILi1EEESB_SB_EEENS1_35KernelTmaWarpSpecializedCooperativeEEENS5_IJNSA_ILi128EEENSA_ILi64EEESF_EEENS_12float_e5m2_tENS5_IJlSB_lEEESI_SJ_NS4_8TiledMMAINS4_8MMA_AtomIJNS4_4SM904GMMA30MMA_64x64x32_F32E5M2E5M2_SS_TNILNSN_7ScaleInE1ELSP_1EEEEEENS4_6LayoutINS5_IJNSA_ILi2EEESB_SB_EEENS5_IJSB_NSA_ILi0EEESV_EEEEENS5_IJNS4_10UnderscoreESY_SY_EEEEENS4_13SM90_TMA_LOADENS4_14ComposedLayoutINS4_7SwizzleILi3ELi4ELi3EEENS4_18smem_ptr_flag_bitsILi8EEENSS_INS5_IJNSA_ILi8EEESF_EEENS5_IJSF_SB_EEEEEEEvNS4_8identityES11_S1B_vS1C_EENS_8epilogue10collective6detail29Sm90TmaWarpSpecializedAdapterINS1F_15DefaultEpilogueISI_SJ_SJ_NS1E_6thread17LinearCombinationISI_Li1EffLNS1J_9ScaleType4KindE0ELNS_15FloatRoundStyleE2ESI_EENS1_15EpilogueDefaultEEEEEvvEEEEvNT_6ParamsE --------------------------
	.section	.text._ZN7cutlass13device_kernelINS_4gemm6kernel13GemmUniversalIN4cute5tupleIJiiiiEEENS1_10collective13CollectiveMmaINS1_37MainloopSm90TmaGmmaWarpSpecializedFP8ILi9ENS5_IJNS4_1CILi1EEESB_SB_EEENS1_35KernelTmaWarpSpecializedCooperativeEEENS5_IJNSA_ILi128EEENSA_ILi64EEESF_EEENS_12float_e5m2_tENS5_IJlSB_lEEESI_SJ_NS4_8TiledMMAINS4_8MMA_AtomIJNS4_4SM904GMMA30MMA_64x64x32_F32E5M2E5M2_SS_TNILNSN_7ScaleInE1ELSP_1EEEEEENS4_6LayoutINS5_IJNSA_ILi2EEESB_SB_EEENS5_IJSB_NSA_ILi0EEESV_EEEEENS5_IJNS4_10UnderscoreESY_SY_EEEEENS4_13SM90_TMA_LOADENS4_14ComposedLayoutINS4_7SwizzleILi3ELi4ELi3EEENS4_18smem_ptr_flag_bitsILi8EEENSS_INS5_IJNSA_ILi8EEESF_EEENS5_IJSF_SB_EEEEEEEvNS4_8identityES11_S1B_vS1C_EENS_8epilogue10collective6detail29Sm90TmaWarpSpecializedAdapterINS1F_15DefaultEpilogueISI_SJ_SJ_NS1E_6thread17LinearCombinationISI_Li1EffLNS1J_9ScaleType4KindE0ELNS_15FloatRoundStyleE2ESI_EENS1_15EpilogueDefaultEEEEEvvEEEEvNT_6ParamsE,"ax",@progbits
	.align	128
.text._ZN7cutlass13device_kernelINS_4gemm6kernel13GemmUniversalIN4cute5tupleIJiiiiEEENS1_10collective13CollectiveMmaINS1_37MainloopSm90TmaGmmaWarpSpecializedFP8ILi9ENS5_IJNS4_1CILi1EEESB_SB_EEENS1_35KernelTmaWarpSpecializedCooperativeEEENS5_IJNSA_ILi128EEENSA_ILi64EEESF_EEENS_12float_e5m2_tENS5_IJlSB_lEEESI_SJ_NS4_8TiledMMAINS4_8MMA_AtomIJNS4_4SM904GMMA30MMA_64x64x32_F32E5M2E5M2_SS_TNILNSN_7ScaleInE1ELSP_1EEEEEENS4_6LayoutINS5_IJNSA_ILi2EEESB_SB_EEENS5_IJSB_NSA_ILi0EEESV_EEEEENS5_IJNS4_10UnderscoreESY_SY_EEEEENS4_13SM90_TMA_LOADENS4_14ComposedLayoutINS4_7SwizzleILi3ELi4ELi3EEENS4_18smem_ptr_flag_bitsILi8EEENSS_INS5_IJNSA_ILi8EEESF_EEENS5_IJSF_SB_EEEEEEEvNS4_8identityES11_S1B_vS1C_EENS_8epilogue10collective6detail29Sm90TmaWarpSpecializedAdapterINS1F_15DefaultEpilogueISI_SJ_SJ_NS1E_6thread17LinearCombinationISI_Li1EffLNS1J_9ScaleType4KindE0ELNS_15FloatRoundStyleE2ESI_EENS1_15EpilogueDefaultEEEEEvvEEEEvNT_6ParamsE:
        .type           _ZN7cutlass13device_kernelINS_4gemm6kernel13GemmUniversalIN4cute5tupleIJiiiiEEENS1_10collective13CollectiveMmaINS1_37MainloopSm90TmaGmmaWarpSpecializedFP8ILi9ENS5_IJNS4_1CILi1EEESB_SB_EEENS1_35KernelTmaWarpSpecializedCooperativeEEENS5_IJNSA_ILi128EEENSA_ILi64EEESF_EEENS_12float_e5m2_tENS5_IJlSB_lEEESI_SJ_NS4_8TiledMMAINS4_8MMA_AtomIJNS4_4SM904GMMA30MMA_64x64x32_F32E5M2E5M2_SS_TNILNSN_7ScaleInE1ELSP_1EEEEEENS4_6LayoutINS5_IJNSA_ILi2EEESB_SB_EEENS5_IJSB_NSA_ILi0EEESV_EEEEENS5_IJNS4_10UnderscoreESY_SY_EEEEENS4_13SM90_TMA_LOADENS4_14ComposedLayoutINS4_7SwizzleILi3ELi4ELi3EEENS4_18smem_ptr_flag_bitsILi8EEENSS_INS5_IJNSA_ILi8EEESF_EEENS5_IJSF_SB_EEEEEEEvNS4_8identityES11_S1B_vS1C_EENS_8epilogue10collective6detail29Sm90TmaWarpSpecializedAdapterINS1F_15DefaultEpilogueISI_SJ_SJ_NS1E_6thread17LinearCombinationISI_Li1EffLNS1J_9ScaleType4KindE0ELNS_15FloatRoundStyleE2ESI_EENS1_15EpilogueDefaultEEEEEvvEEEEvNT_6ParamsE,@function
        .size           _ZN7cutlass13device_kernelINS_4gemm6kernel13GemmUniversalIN4cute5tupleIJiiiiEEENS1_10collective13CollectiveMmaINS1_37MainloopSm90TmaGmmaWarpSpecializedFP8ILi9ENS5_IJNS4_1CILi1EEESB_SB_EEENS1_35KernelTmaWarpSpecializedCooperativeEEENS5_IJNSA_ILi128EEENSA_ILi64EEESF_EEENS_12float_e5m2_tENS5_IJlSB_lEEESI_SJ_NS4_8TiledMMAINS4_8MMA_AtomIJNS4_4SM904GMMA30MMA_64x64x32_F32E5M2E5M2_SS_TNILNSN_7ScaleInE1ELSP_1EEEEEENS4_6LayoutINS5_IJNSA_ILi2EEESB_SB_EEENS5_IJSB_NSA_ILi0EEESV_EEEEENS5_IJNS4_10UnderscoreESY_SY_EEEEENS4_13SM90_TMA_LOADENS4_14ComposedLayoutINS4_7SwizzleILi3ELi4ELi3EEENS4_18smem_ptr_flag_bitsILi8EEENSS_INS5_IJNSA_ILi8EEESF_EEENS5_IJSF_SB_EEEEEEEvNS4_8identityES11_S1B_vS1C_EENS_8epilogue10collective6detail29Sm90TmaWarpSpecializedAdapterINS1F_15DefaultEpilogueISI_SJ_SJ_NS1E_6thread17LinearCombinationISI_Li1EffLNS1J_9ScaleType4KindE0ELNS_15FloatRoundStyleE2ESI_EENS1_15EpilogueDefaultEEEEEvvEEEEvNT_6ParamsE,(.L_x_148 - _ZN7cutlass13device_kernelINS_4gemm6kernel13GemmUniversalIN4cute5tupleIJiiiiEEENS1_10collective13CollectiveMmaINS1_37MainloopSm90TmaGmmaWarpSpecializedFP8ILi9ENS5_IJNS4_1CILi1EEESB_SB_EEENS1_35KernelTmaWarpSpecializedCooperativeEEENS5_IJNSA_ILi128EEENSA_ILi64EEESF_EEENS_12float_e5m2_tENS5_IJlSB_lEEESI_SJ_NS4_8TiledMMAINS4_8MMA_AtomIJNS4_4SM904GMMA30MMA_64x64x32_F32E5M2E5M2_SS_TNILNSN_7ScaleInE1ELSP_1EEEEEENS4_6LayoutINS5_IJNSA_ILi2EEESB_SB_EEENS5_IJSB_NSA_ILi0EEESV_EEEEENS5_IJNS4_10UnderscoreESY_SY_EEEEENS4_13SM90_TMA_LOADENS4_14ComposedLayoutINS4_7SwizzleILi3ELi4ELi3EEENS4_18smem_ptr_flag_bitsILi8EEENSS_INS5_IJNSA_ILi8EEESF_EEENS5_IJSF_SB_EEEEEEEvNS4_8identityES11_S1B_vS1C_EENS_8epilogue10collective6detail29Sm90TmaWarpSpecializedAdapterINS1F_15DefaultEpilogueISI_SJ_SJ_NS1E_6thread17LinearCombinationISI_Li1EffLNS1J_9ScaleType4KindE0ELNS_15FloatRoundStyleE2ESI_EENS1_15EpilogueDefaultEEEEEvvEEEEvNT_6ParamsE)
        .other          _ZN7cutlass13device_kernelINS_4gemm6kernel13GemmUniversalIN4cute5tupleIJiiiiEEENS1_10collective13CollectiveMmaINS1_37MainloopSm90TmaGmmaWarpSpecializedFP8ILi9ENS5_IJNS4_1CILi1EEESB_SB_EEENS1_35KernelTmaWarpSpecializedCooperativeEEENS5_IJNSA_ILi128EEENSA_ILi64EEESF_EEENS_12float_e5m2_tENS5_IJlSB_lEEESI_SJ_NS4_8TiledMMAINS4_8MMA_AtomIJNS4_4SM904GMMA30MMA_64x64x32_F32E5M2E5M2_SS_TNILNSN_7ScaleInE1ELSP_1EEEEEENS4_6LayoutINS5_IJNSA_ILi2EEESB_SB_EEENS5_IJSB_NSA_ILi0EEESV_EEEEENS5_IJNS4_10UnderscoreESY_SY_EEEEENS4_13SM90_TMA_LOADENS4_14ComposedLayoutINS4_7SwizzleILi3ELi4ELi3EEENS4_18smem_ptr_flag_bitsILi8EEENSS_INS5_IJNSA_ILi8EEESF_EEENS5_IJSF_SB_EEEEEEEvNS4_8identityES11_S1B_vS1C_EENS_8epilogue10collective6detail29Sm90TmaWarpSpecializedAdapterINS1F_15DefaultEpilogueISI_SJ_SJ_NS1E_6thread17LinearCombinationISI_Li1EffLNS1J_9ScaleType4KindE0ELNS_15FloatRoundStyleE2ESI_EENS1_15EpilogueDefaultEEEEEvvEEEEvNT_6ParamsE,@"STO_CUDA_ENTRY STV_DEFAULT"
_ZN7cutlass13device_kernelINS_4gemm6kernel13GemmUniversalIN4cute5tupleIJiiiiEEENS1_10collective13CollectiveMmaINS1_37MainloopSm90TmaGmmaWarpSpecializedFP8ILi9ENS5_IJNS4_1CILi1EEESB_SB_EEENS1_35KernelTmaWarpSpecializedCooperativeEEENS5_IJNSA_ILi128EEENSA_ILi64EEESF_EEENS_12float_e5m2_tENS5_IJlSB_lEEESI_SJ_NS4_8TiledMMAINS4_8MMA_AtomIJNS4_4SM904GMMA30MMA_64x64x32_F32E5M2E5M2_SS_TNILNSN_7ScaleInE1ELSP_1EEEEEENS4_6LayoutINS5_IJNSA_ILi2EEESB_SB_EEENS5_IJSB_NSA_ILi0EEESV_EEEEENS5_IJNS4_10UnderscoreESY_SY_EEEEENS4_13SM90_TMA_LOADENS4_14ComposedLayoutINS4_7SwizzleILi3ELi4ELi3EEENS4_18smem_ptr_flag_bitsILi8EEENSS_INS5_IJNSA_ILi8EEESF_EEENS5_IJSF_SB_EEEEEEEvNS4_8identityES11_S1B_vS1C_EENS_8epilogue10collective6detail29Sm90TmaWarpSpecializedAdapterINS1F_15DefaultEpilogueISI_SJ_SJ_NS1E_6thread17LinearCombinationISI_Li1EffLNS1J_9ScaleType4KindE0ELNS_15FloatRoundStyleE2ESI_EENS1_15EpilogueDefaultEEEEEvvEEEEvNT_6ParamsE:
[----:B------:R-:W-:Y:S01]  /*0000*/  LDC R1, c[0x0][0x28] ;  /* 0x00000a00ff017b82 */ /* 0x000fe20000000800 */
[----:B------:R-:W0:Y:S01]  /*0010*/  S2R R2, SR_TID.X ;  /* 0x0000000000027919 */ /* 0x000e220000002100 */
[----:B------:R-:W-:Y:S01]  /*0020*/  ELECT P0, URZ, PT ;  /* 0x00000000003f782f */ /* 0x000fe20003800000 */
[----:B------:R-:W-:Y:S01]  /*0030*/  BSSY B0, `(.L_x_0) ;  /* 0x000000f000007945 */ /* 0x000fe20003800000 */
[--C-:B0-----:R-:W-:Y:S02]  /*0040*/  SHF.R.U32.HI R0, RZ, 0x5, R2.reuse ;  /* 0x00000005ff007819 */ /* 0x101fe40000011602 */
[----:B------:R-:W-:-:S03]  /*0050*/  SHF.R.U32.HI R4, RZ, 0x7, R2 ;  /* 0x00000007ff047819 */ /* 0x000fc60000011602 */
[----:B------:R-:W0:Y:S04]  /*0060*/  SHFL.IDX PT, R3, R0, RZ, 0x1f ;  /* 0x00001fff00037589 */ /* 0x000e2800000e0000 */
[----:B------:R1:W2:Y:S01]  /*0070*/  SHFL.IDX PT, R7, R4, RZ, 0x1f ;  /* 0x00001fff04077589 */ /* 0x0002a200000e0000 */
[----:B0-----:R-:W-:-:S13]  /*0080*/  ISETP.NE.OR P0, PT, R3, RZ, !P0 ;  /* 0x000000ff0300720c */ /* 0x001fda0004705670 */
[----:B-12---:R-:W-:Y:S05]  /*0090*/  @P0 BRA `(.L_x_1) ;  /* 0x0000000000200947 */ /* 0x006fea0003800000 */
[----:B------:R-:W-:Y:S02]  /*00a0*/  ULDC.64 UR4, c[0x0][0x198] ;  /* 0x0000660000047ab9 */ /* 0x000fe40000000a00 */
[----:B------:R-:W-:Y:S02]  /*00b0*/  UIADD3 UR6, UP0, UR4, 0xf0, URZ ;  /* 0x000000f004067890 */ /* 0x000fe4000ff1e03f */
[----:B------:R-:W-:Y:S02]  /*00c0*/  UIADD3 UR4, UP1, UR4, 0x1f0, URZ ;  /* 0x000001f004047890 */ /* 0x000fe4000ff3e03f */
[----:B------:R-:W-:Y:S02]  /*00d0*/  UIADD3.X UR7, URZ, UR5, URZ, UP0, !UPT ;  /* 0x000000053f077290 */ /* 0x000fe400087fe43f */
[----:B------:R-:W-:-:S07]  /*00e0*/  UIADD3.X UR5, URZ, UR5, URZ, UP1, !UPT ;  /* 0x000000053f057290 */ /* 0x000fce0008ffe43f */
[----:B------:R0:W-:Y:S02]  /*00f0*/  UTMACCTL.PF [UR6] ;  /* 0x00000000060079b9 */ /* 0x0001e40008040000 */
[----:B------:R0:W-:Y:S02]  /*0100*/  UTMACCTL.PF [UR4] ;  /* 0x00000000040079b9 */ /* 0x0001e40008040000 */
[----:B0-----:R-:W-:Y:S01]  /*0110*/  NOP ;  /* 0x0000000000007918 */ /* 0x001fe20000000000 */
.L_x_1:
[----:B------:R-:W-:Y:S05]  /*0120*/  BSYNC B0 ;  /* 0x0000000000007941 */ /* 0x000fea0003800000 */
.L_x_0:
[----:B------:R-:W0:Y:S02]  /*0130*/  SHFL.IDX PT, R4, R0, RZ, 0x1f ;  /* 0x00001fff00047589 */ /* 0x000e2400000e0000 */
[----:B0-----:R-:W-:-:S13]  /*0140*/  ISETP.NE.AND P0, PT, R4, RZ, PT ;  /* 0x000000ff0400720c */ /* 0x001fda0003f05270 */
[----:B------:R-:W-:Y:S05]  /*0150*/  @P0 BRA `(.L_x_2) ;  /* 0x00000000008c0947 */ /* 0x000fea0003800000 */
[----:B------:R-:W-:Y:S01]  /*0160*/  ELECT P0, URZ, PT ;  /* 0x00000000003f782f */ /* 0x000fe20003800000 */
[----:B------:R-:W-:-:S12]  /*0170*/  BSSY B0, `(.L_x_2) ;  /* 0x0000021000007945 */ /* 0x000fd80003800000 */
[----:B------:R-:W-:Y:S05]  /*0180*/  @!P0 BRA `(.L_x_3) ;  /* 0x00000000007c8947 */ /* 0x000fea0003800000 */
[----:B------:R-:W0:Y:S01]  /*0190*/  S2UR UR8, SR_CgaCtaId ;  /* 0x00000000000879c3 */ /* 0x000e220000008800 */
[----:B------:R-:W-:Y:S01]  /*01a0*/  UMOV UR4, 0x400 ;  /* 0x0000040000047882 */ /* 0x000fe20000000000 */
[----:B------:R-:W-:Y:S01]  /*01b0*/  UMOV UR5, 0x1 ;  /* 0x0000000100057882 */ /* 0x000fe20000000000 */
[----:B------:R-:W-:Y:S02]  /*01c0*/  UMOV UR6, 0x100 ;  /* 0x0000010000067882 */ /* 0x000fe40000000000 */
[----:B------:R-:W-:-:S04]  /*01d0*/  UIADD3 UR6, -UR6, 0x100000, URZ ;  /* 0x0010000006067890 */ /* 0x000fc8000fffe13f */
[----:B------:R-:W-:Y:S02]  /*01e0*/  USHF.L.U32 UR7, UR6, 0xb, URZ ;  /* 0x0000000b06077899 */ /* 0x000fe4000800063f */
[----:B------:R-:W-:Y:S02]  /*01f0*/  USHF.L.U32 UR6, UR6, 0x1, URZ ;  /* 0x0000000106067899 */ /* 0x000fe4000800063f */
[----:B0-----:R-:W-:Y:S02]  /*0200*/  ULEA UR8, UR8, UR4, 0x18 ;  /* 0x0000000408087291 */ /* 0x001fe4000f8ec03f */
[----:B------:R-:W-:-:S04]  /*0210*/  UIADD3 UR4, -UR5, 0x100000, URZ ;  /* 0x0010000005047890 */ /* 0x000fc8000fffe13f */
[----:B------:R-:W-:Y:S02]  /*0220*/  USHF.L.U32 UR5, UR4, 0xb, URZ ;  /* 0x0000000b04057899 */ /* 0x000fe4000800063f */
[----:B------:R-:W-:Y:S01]  /*0230*/  USHF.L.U32 UR4, UR4, 0x1, URZ ;  /* 0x0000000104047899 */ /* 0x000fe2000800063f */
[----:B------:R-:W0:Y:S11]  /*0240*/  FENCE.VIEW.ASYNC.S ;  /* 0x00000000000073c6 */ /* 0x000e360000000000 */
[----:B0-----:R0:W1:Y:S01]  /*0250*/  SYNCS.EXCH.64 URZ, [UR8], UR4 ;  /* 0x00000004083f75b2 */ /* 0x0010620008000100 */
[----:B------:R0:W2:Y:S01]  /*0260*/  SYNCS.EXCH.64 URZ, [UR8+0x48], UR6 ;  /* 0x00004806083f75b2 */ /* 0x0000a20008000100 */
[----:B------:R0:W3:Y:S01]  /*0270*/  SYNCS.EXCH.64 URZ, [UR8+0x8], UR4 ;  /* 0x00000804083f75b2 */ /* 0x0000e20008000100 */
[----:B------:R0:W4:Y:S01]  /*0280*/  SYNCS.EXCH.64 URZ, [UR8+0x50], UR6 ;  /* 0x00005006083f75b2 */ /* 0x0001220008000100 */
[----:B------:R0:W0:Y:S01]  /*0290*/  SYNCS.EXCH.64 URZ, [UR8+0x10], UR4 ;  /* 0x00001004083f75b2 */ /* 0x0000220008000100 */
        /* <DEDUP_REMOVED lines=13> */
[----:B------:R-:W-:Y:S01]  /*0370*/  NOP ;  /* 0x0000000000007918 */ /* 0x000fe20000000000 */
.L_x_3:
[----:B0-----:R-:W-:Y:S05]  /*0380*/  BSYNC B0 ;  /* 0x0000000000007941 */ /* 0x001fea0003800000 */
.L_x_2:
[----:B------:R-:W0:Y:S01]  /*0390*/  SHFL.IDX PT, R0, R0, RZ, 0x1f ;  /* 0x00001fff00007589 */ /* 0x000e2200000e0000 */
[----:B------:R-:W5:Y:S01]  /*03a0*/  LDC R4, c[0x0][0x65c] ;  /* 0x00019700ff047b82 */ /* 0x000f620000000800 */
[----:B------:R-:W-:Y:S02]  /*03b0*/  ELECT P0, URZ, PT ;  /* 0x00000000003f782f */ /* 0x000fe40003800000 */
[----:B------:R-:W-:Y:S01]  /*03c0*/  ISETP.NE.AND P2, PT, R7, RZ, PT ;  /* 0x000000ff0700720c */ /* 0x000fe20003f45270 */
[----:B------:R-:W1:Y:S01]  /*03d0*/  S2R R8, SR_CTAID.Y ;  /* 0x0000000000087919 */ /* 0x000e620000002600 */
[----:B------:R-:W-:Y:S01]  /*03e0*/  UMOV UR4, 0x20 ;  /* 0x0000002000047882 */ /* 0x000fe20000000000 */
[----:B------:R-:W-:Y:S01]  /*03f0*/  NOP ;  /* 0x0000000000007918 */ /* 0x000fe20000000000 */
[----:B------:R-:W-:Y:S01]  /*0400*/  NOP ;  /* 0x0000000000007918 */ /* 0x000fe20000000000 */
[----:B------:R-:W2:Y:S01]  /*0410*/  S2R R6, SR_CTAID.X ;  /* 0x0000000000067919 */ /* 0x000ea20000002500 */
[----:B0-----:R-:W-:-:S02]  /*0420*/  ISETP.NE.OR P0, PT, R0, RZ, !P0 ;  /* 0x000000ff0000720c */ /* 0x001fc40004705670 */
[----:B-----5:R-:W-:Y:S02]  /*0430*/  ISETP.NE.AND P4, PT, R4, 0x1, PT ;  /* 0x000000010400780c */ /* 0x020fe40003f85270 */
[----:B------:R-:W-:-:S04]  /*0440*/  SHF.R.S32.HI R4, RZ, 0x1f, R3 ;  /* 0x0000001fff047819 */ /* 0x000fc80000011403 */
[----:B------:R-:W-:-:S04]  /*0450*/  LEA.HI R4, R4, R3, RZ, 0x2 ;  /* 0x0000000304047211 */ /* 0x000fc800078f10ff */
[----:B------:R-:W-:Y:S01]  /*0460*/  LOP3.LUT R4, R4, 0xfffffffc, RZ, 0xc0, !PT ;  /* 0xfffffffc04047812 */ /* 0x000fe200078ec0ff */
[----:B------:R-:W-:Y:S01]  /*0470*/  VOTEU.ALL UP0, P0 ;  /* 0x00000000003f7886 */ /* 0x000fe20000000000 */
[----:B------:R-:W-:Y:S01]  /*0480*/  VOTEU.ALL UP1, P0 ;  /* 0x00000000003f7886 */ /* 0x000fe20000020000 */
[----:B------:R-:W2:Y:S01]  /*0490*/  @P4 LDC R9, c[0x0][0x10] ;  /* 0x00000400ff094b82 */ /* 0x000ea20000000800 */
[----:B------:R-:W-:Y:S02]  /*04a0*/  @P4 IMAD.MOV.U32 R5, RZ, RZ, RZ ;  /* 0x000000ffff054224 */ /* 0x000fe400078e00ff */
[----:B------:R-:W-:Y:S01]  /*04b0*/  IMAD.IADD R3, R3, 0x1, -R4 ;  /* 0x0000000103037824 */ /* 0x000fe200078e0a04 */
[----:B------:R-:W-:Y:S01]  /*04c0*/  @!UP0 UMOV UR6, 0x400 ;  /* 0x0000040000068882 */ /* 0x000fe20000000000 */
[----:B------:R-:W-:-:S04]  /*04d0*/  @!UP0 UIADD3 UR4, -UR4, 0x100000, URZ ;  /* 0x0010000004048890 */ /* 0x000fc8000fffe13f */
[----:B------:R-:W-:Y:S02]  /*04e0*/  @!UP0 USHF.L.U32 UR5, UR4, 0xb, URZ ;  /* 0x0000000b04058899 */ /* 0x000fe4000800063f */
[----:B------:R-:W-:Y:S01]  /*04f0*/  @!UP0 USHF.L.U32 UR4, UR4, 0x1, URZ ;  /* 0x0000000104048899 */ /* 0x000fe2000800063f */
[----:B-1----:R-:W-:Y:S01]  /*0500*/  @P4 IMAD.MOV.U32 R4, RZ, RZ, R8 ;  /* 0x000000ffff044224 */ /* 0x002fe200078e0008 */
[----:B------:R-:W0:Y:S01]  /*0510*/  @!UP0 S2UR UR7, SR_CgaCtaId ;  /* 0x00000000000789c3 */ /* 0x000e220000008800 */
[----:B------:R-:W-:-:S07]  /*0520*/  @P4 IMAD.MOV.U32 R13, RZ, RZ, RZ ;  /* 0x000000ffff0d4224 */ /* 0x000fce00078e00ff */
[----:B------:R-:W1:Y:S01]  /*0530*/  @!P4 LDC R11, c[0x0][0xc] ;  /* 0x00000300ff0bcb82 */ /* 0x000e620000000800 */
[----:B--2---:R-:W-:-:S04]  /*0540*/  @P4 IMAD.WIDE.U32 R4, R6, R9, R4 ;  /* 0x0000000906044225 */ /* 0x004fc800078e0004 */
[----:B------:R-:W-:Y:S02]  /*0550*/  VIADD R9, R7, 0xffffffff ;  /* 0xffffffff07097836 */ /* 0x000fe40000000000 */
[----:B------:R-:W-:Y:S01]  /*0560*/  @P4 IMAD.MOV.U32 R0, RZ, RZ, R4 ;  /* 0x000000ffff004224 */ /* 0x000fe200078e0004 */
[----:B0-----:R-:W-:Y:S02]  /*0570*/  @!UP0 ULEA UR6, UR7, UR6, 0x18 ;  /* 0x0000000607068291 */ /* 0x001fe4000f8ec03f */
[----:B------:R-:W-:Y:S01]  /*0580*/  ISETP.GE.U32.AND P1, PT, R9, 0x2, PT ;  /* 0x000000020900780c */ /* 0x000fe20003f26070 */
[----:B------:R-:W-:Y:S01]  /*0590*/  VOTEU.ALL UP0, P0 ;  /* 0x00000000003f7886 */ /* 0x000fe20000000000 */
[----:B------:R-:W-:Y:S01]  /*05a0*/  ISETP.NE.AND P0, PT, R3, 0x3, PT ;  /* 0x000000030300780c */ /* 0x000fe20003f05270 */
[----:B------:R-:W-:-:S03]  /*05b0*/  @P4 IMAD.IADD R5, R5, 0x1, R13 ;  /* 0x0000000105054824 */ /* 0x000fc600078e020d */
[----:B------:R-:W-:-:S04]  /*05c0*/  ISETP.EQ.OR P0, PT, R3, RZ, !P0 ;  /* 0x000000ff0300720c */ /* 0x000fc80004702670 */
[----:B------:R-:W-:Y:S01]  /*05d0*/  ISETP.EQ.AND P0, PT, R7, RZ, P0 ;  /* 0x000000ff0700720c */ /* 0x000fe20000702270 */
[----:B------:R-:W-:Y:S01]  /*05e0*/  IMAD.MOV.U32 R7, RZ, RZ, RZ ;  /* 0x000000ffff077224 */ /* 0x000fe200078e00ff */
[----:B------:R-:W0:Y:S02]  /*05f0*/  FENCE.VIEW.ASYNC.S ;  /* 0x00000000000073c6 */ /* 0x000e240000000000 */
[----:B0-----:R0:W3:Y:S01]  /*0600*/  @!UP0 SYNCS.EXCH.64 URZ, [UR6+0xa0], UR4 ;  /* 0x0000a004063f85b2 */ /* 0x0010e20008000100 */
[----:B------:R-:W-:Y:S01]  /*0610*/  SEL R4, RZ, 0x1, !P0 ;  /* 0x00000001ff047807 */ /* 0x000fe20004000000 */
[----:B-1----:R-:W-:-:S03]  /*0620*/  @!P4 IMAD.WIDE.U32 R10, R11, R8, R6 ;  /* 0x000000080b0ac225 */ /* 0x002fc600078e0006 */
[----:B------:R-:W-:Y:S01]  /*0630*/  SEL R4, R4, 0x2, P1 ;  /* 0x0000000204047807 */ /* 0x000fe20000800000 */
[----:B------:R-:W-:Y:S02]  /*0640*/  @!P4 IMAD.MOV.U32 R0, RZ, RZ, R10 ;  /* 0x000000ffff00c224 */ /* 0x000fe400078e000a */
[----:B------:R-:W-:Y:S01]  /*0650*/  @!P4 IMAD.MOV.U32 R5, RZ, RZ, R11 ;  /* 0x000000ffff05c224 */ /* 0x000fe200078e000b */
[----:B------:R0:W3:Y:S01]  /*0660*/  @!UP1 SYNCS.EXCH.64 URZ, [UR6+0xa8], UR4 ;  /* 0x0000a804063f95b2 */ /* 0x0000e20008000100 */
[----:B------:R-:W-:Y:S01]  /*0670*/  NOP ;  /* 0x0000000000007918 */ /* 0x000fe20000000000 */
[----:B---34-:R-:W-:Y:S06]  /*0680*/  BAR.SYNC.DEFER_BLOCKING 0x0 ;  /* 0x0000000000007b1d */ /* 0x018fec0000010000 */
[----:B------:R-:W-:Y:S05]  /*0690*/  @!P2 BRA `(.L_x_4) ;  /* 0x0000004c0080a947 */ /* 0x000fea0003800000 */
[----:B------:R-:W-:-:S13]  /*06a0*/  ISETP.GT.U32.AND P0, PT, R9, 0x1, PT ;  /* 0x000000010900780c */ /* 0x000fda0003f04070 */
[----:B0-----:R-:W-:Y:S05]  /*06b0*/  @P0 EXIT ;  /* 0x000000000000094d */ /* 0x001fea0003800000 */
[----:B------:R-:W-:Y:S01]  /*06c0*/  ULDC.64 UR4, c[0x0][0x650] ;  /* 0x0001940000047ab9 */ /* 0x000fe20000000a00 */
[----:B------:R-:W-:Y:S01]  /*06d0*/  PRMT R9, RZ, 0x7610, R9 ;  /* 0x00007610ff097816 */ /* 0x000fe20000000009 */
[----:B------:R-:W-:Y:S01]  /*06e0*/  IMAD.MOV.U32 R16, RZ, RZ, -0x1 ;  /* 0xffffffffff107424 */ /* 0x000fe200078e00ff */
[----:B------:R-:W-:Y:S01]  /*06f0*/  ISETP.GE.U32.AND P0, PT, R0, UR4, PT ;  /* 0x0000000400007c0c */ /* 0x000fe2000bf06070 */
[----:B------:R-:W-:Y:S02]  /*0700*/  IMAD.MOV.U32 R12, RZ, RZ, -0x1 ;  /* 0xffffffffff0c7424 */ /* 0x000fe400078e00ff */
[----:B------:R-:W-:Y:S01]  /*0710*/  IMAD.MOV.U32 R69, RZ, RZ, -0x1 ;  /* 0xffffffffff457424 */ /* 0x000fe200078e00ff */
[----:B------:R-:W-:-:S13]  /*0720*/  ISETP.GE.U32.AND.EX P0, PT, R5, UR5, PT, P0 ;  /* 0x0000000505007c0c */ /* 0x000fda000bf06100 */
[----:B------:R-:W-:Y:S05]  /*0730*/  @P0 BRA `(.L_x_5) ;  /* 0x0000000400600947 */ /* 0x000fea0003800000 */
[----:B------:R-:W0:Y:S01]  /*0740*/  LDC.64 R16, c[0x0][0x628] ;  /* 0x00018a00ff107b82 */ /* 0x000e220000000a00 */
[----:B------:R-:W-:Y:S02]  /*0750*/  IMAD.MOV.U32 R10, RZ, RZ, R0 ;  /* 0x000000ffff0a7224 */ /* 0x000fe400078e0000 */
[----:B------:R-:W-:-:S05]  /*0760*/  IMAD.MOV.U32 R11, RZ, RZ, R5 ;  /* 0x000000ffff0b7224 */ /* 0x000fca00078e0005 */
[----:B------:R-:W1:Y:S08]  /*0770*/  LDC R18, c[0x0][0x630] ;  /* 0x00018c00ff127b82 */ /* 0x000e700000000800 */
[----:B------:R-:W2:Y:S01]  /*0780*/  LDC.64 R20, c[0x0][0x620] ;  /* 0x00018800ff147b82 */ /* 0x000ea20000000a00 */
[----:B0-----:R-:W-:-:S04]  /*0790*/  ISETP.NE.U32.AND P0, PT, R16, RZ, PT ;  /* 0x000000ff1000720c */ /* 0x001fc80003f05070 */
[----:B------:R-:W-:-:S13]  /*07a0*/  ISETP.NE.AND.EX P0, PT, R17, RZ, PT, P0 ;  /* 0x000000ff1100720c */ /* 0x000fda0003f05300 */
[----:B-12---:R-:W-:Y:S05]  /*07b0*/  @!P0 BRA `(.L_x_6) ;  /* 0x0000000000288947 */ /* 0x006fea0003800000 */
[----:B------:R-:W0:Y:S02]  /*07c0*/  LDC R3, c[0x0][0x634] ;  /* 0x00018d00ff037b82 */ /* 0x000e240000000800 */
[----:B0-----:R-:W-:-:S05]  /*07d0*/  IADD3 R3, P0, R0, R3, RZ ;  /* 0x0000000300037210 */ /* 0x001fca0007f1e0ff */
[----:B------:R-:W-:-:S04]  /*07e0*/  IMAD.X R9, RZ, RZ, R5, P0 ;  /* 0x000000ffff097224 */ /* 0x000fc800000e0605 */
[----:B------:R-:W-:-:S04]  /*07f0*/  IMAD.WIDE.U32 R10, R9, R16, RZ ;  /* 0x00000010090a7225 */ /* 0x000fc800078e00ff */
[----:B------:R-:W-:-:S04]  /*0800*/  IMAD.WIDE.U32 R12, P0, R3, R17, R10 ;  /* 0x00000011030c7225 */ /* 0x000fc8000780000a */
[----:B------:R-:W-:-:S04]  /*0810*/  IMAD.WIDE.U32 R10, R3, R16, RZ ;  /* 0x00000010030a7225 */ /* 0x000fc800078e00ff */
[----:B------:R-:W-:Y:S01]  /*0820*/  IMAD.X R15, RZ, RZ, RZ, P0 ;  /* 0x000000ffff0f7224 */ /* 0x000fe200000e06ff */
[----:B------:R-:W-:Y:S01]  /*0830*/  IADD3 RZ, P0, R11, R12, RZ ;  /* 0x0000000c0bff7210 */ /* 0x000fe20007f1e0ff */
[----:B------:R-:W-:-:S04]  /*0840*/  IMAD.MOV.U32 R14, RZ, RZ, R13 ;  /* 0x000000ffff0e7224 */ /* 0x000fc800078e000d */
[----:B------:R-:W-:-:S08]  /*0850*/  IMAD.WIDE.U32.X R10, R9, R17, R14, P0 ;  /* 0x00000011090a7225 */ /* 0x000fd000000e040e */
.L_x_6:
[-CC-:B------:R-:W-:Y:S01]  /*0860*/  SHF.R.U64 R69, R10, R18.reuse, R11.reuse ;  /* 0x000000120a457219 */ /* 0x180fe2000000120b */
[----:B------:R-:W0:Y:S01]  /*0870*/  LDC.64 R22, c[0x0][0x640] ;  /* 0x00019000ff167b82 */ /* 0x000e220000000a00 */
[----:B------:R-:W-:Y:S01]  /*0880*/  SHF.R.U32.HI R7, RZ, R18, R11 ;  /* 0x00000012ff077219 */ /* 0x000fe2000001160b */
[----:B------:R-:W-:Y:S01]  /*0890*/  ULDC UR4, c[0x0][0x150] ;  /* 0x0000540000047ab9 */ /* 0x000fe20000000800 */
[----:B------:R-:W-:Y:S01]  /*08a0*/  IADD3 R9, P0, RZ, -R69, RZ ;  /* 0x80000045ff097210 */ /* 0x000fe20007f1e0ff */
[----:B------:R-:W-:Y:S01]  /*08b0*/  IMAD.MOV.U32 R10, RZ, RZ, R0 ;  /* 0x000000ffff0a7224 */ /* 0x000fe200078e0000 */
[----:B------:R-:W-:Y:S01]  /*08c0*/  I2FP.F32.U32 R3, R6 ;  /* 0x0000000600037245 */ /* 0x000fe20000201000 */
[----:B------:R-:W-:Y:S02]  /*08d0*/  IMAD.MOV.U32 R11, RZ, RZ, R5 ;  /* 0x000000ffff0b7224 */ /* 0x000fe400078e0005 */
[----:B------:R-:W1:Y:S01]  /*08e0*/  LDC R14, c[0x0][0x618] ;  /* 0x00018600ff0e7b82 */ /* 0x000e620000000800 */
[----:B------:R-:W-:-:S02]  /*08f0*/  IMAD.X R13, RZ, RZ, ~R7, P0 ;  /* 0x000000ffff0d7224 */ /* 0x000fc400000e0e07 */
[----:B------:R-:W-:Y:S01]  /*0900*/  FMUL R3, R3, UR4 ;  /* 0x0000000403037c20 */ /* 0x000fe20008400000 */
[----:B------:R-:W-:Y:S01]  /*0910*/  IMAD.WIDE.U32 R10, R9, R20, R10 ;  /* 0x00000014090a7225 */ /* 0x000fe200078e000a */
[----:B------:R-:W-:-:S03]  /*0920*/  ULDC UR4, c[0x0][0x154] ;  /* 0x0000550000047ab9 */ /* 0x000fc60000000800 */
[----:B------:R-:W-:Y:S01]  /*0930*/  IMAD R12, R13, R20, RZ ;  /* 0x000000140d0c7224 */ /* 0x000fe200078e02ff */
[----:B------:R-:W2:Y:S01]  /*0940*/  LDC R7, c[0x0][0x144] ;  /* 0x00005100ff077b82 */ /* 0x000ea20000000800 */
[----:B------:R-:W3:Y:S01]  /*0950*/  F2I.U32.TRUNC.NTZ R3, R3 ;  /* 0x0000000300037305 */ /* 0x000ee2000020f000 */
[----:B------:R-:W-:Y:S02]  /*0960*/  IMAD.MOV.U32 R13, RZ, RZ, -0x1 ;  /* 0xffffffffff0d7424 */ /* 0x000fe400078e00ff */
[----:B------:R-:W-:-:S04]  /*0970*/  IMAD R9, R9, R21, R12 ;  /* 0x0000001509097224 */ /* 0x000fc800078e020c */
[----:B------:R-:W4:Y:S01]  /*0980*/  LDC R18, c[0x0][0x608] ;  /* 0x00018200ff127b82 */ /* 0x000f220000000800 */
[----:B------:R-:W-:Y:S01]  /*0990*/  IMAD.IADD R11, R11, 0x1, R9 ;  /* 0x000000010b0b7824 */ /* 0x000fe200078e0209 */
[----:B0-----:R-:W-:Y:S02]  /*09a0*/  ISETP.NE.U32.AND P0, PT, R22, RZ, PT ;  /* 0x000000ff1600720c */ /* 0x001fe40003f05070 */
[----:B------:R-:W-:Y:S02]  /*09b0*/  I2FP.F32.U32 R9, R8 ;  /* 0x0000000800097245 */ /* 0x000fe40000201000 */
[----:B------:R-:W-:Y:S02]  /*09c0*/  ISETP.NE.AND.EX P0, PT, R23, RZ, PT, P0 ;  /* 0x000000ff1700720c */ /* 0x000fe40003f05300 */
[----:B------:R-:W0:Y:S01]  /*09d0*/  LDC R12, c[0x0][0x658] ;  /* 0x00019600ff0c7b82 */ /* 0x000e220000000800 */
[-C--:B-1----:R-:W-:Y:S01]  /*09e0*/  SHF.R.U64 R16, R10, R14.reuse, R11 ;  /* 0x0000000e0a107219 */ /* 0x082fe2000000120b */
[----:B---3--:R-:W-:Y:S01]  /*09f0*/  IMAD.MOV R10, RZ, RZ, -R3 ;  /* 0x000000ffff0a7224 */ /* 0x008fe200078e0a03 */
[----:B------:R-:W-:-:S05]  /*0a00*/  SHF.R.U32.HI R11, RZ, R14, R11 ;  /* 0x0000000eff0b7219 */ /* 0x000fca000001160b */
[----:B------:R-:W1:Y:S01]  /*0a10*/  LDC R17, c[0x0][0x148] ;  /* 0x00005200ff117b82 */ /* 0x000e620000000800 */
[----:B--2---:R-:W-:Y:S02]  /*0a20*/  IMAD R3, R7, R10, R6 ;  /* 0x0000000a07037224 */ /* 0x004fe400078e0206 */
[----:B------:R-:W-:-:S04]  /*0a30*/  FMUL R7, R9, UR4 ;  /* 0x0000000409077c20 */ /* 0x000fc80008400000 */
[----:B------:R2:W3:Y:S01]  /*0a40*/  F2I.U32.TRUNC.NTZ R15, R7 ;  /* 0x00000007000f7305 */ /* 0x0004e2000020f000 */
[----:B------:R-:W1:Y:S01]  /*0a50*/  LDC R21, c[0x0][0x600] ;  /* 0x00018000ff157b82 */ /* 0x000e620000000800 */
[-CC-:B----4-:R-:W-:Y:S02]  /*0a60*/  SHF.R.U64 R27, R16, R18.reuse, R11.reuse ;  /* 0x00000012101b7219 */ /* 0x190fe4000000120b */
[----:B------:R-:W-:Y:S01]  /*0a70*/  SHF.R.U32.HI R9, RZ, R18, R11 ;  /* 0x00000012ff097219 */ /* 0x000fe2000001160b */
[----:B------:R-:W-:-:S04]  /*0a80*/  IMAD.MOV.U32 R11, RZ, RZ, 0x1 ;  /* 0x00000001ff0b7424 */ /* 0x000fc800078e00ff */
[----:B------:R-:W4:Y:S01]  /*0a90*/  LDC R20, c[0x0][0x648] ;  /* 0x00019200ff147b82 */ /* 0x000f220000000800 */
[-C--:B0-----:R-:W-:Y:S02]  /*0aa0*/  SHF.L.U32 R6, R13, R12.reuse, RZ ;  /* 0x0000000c0d067219 */ /* 0x081fe400000006ff */
[-CC-:B------:R-:W-:Y:S02]  /*0ab0*/  SHF.R.U64 R18, R27, R12.reuse, R9.reuse ;  /* 0x0000000c1b127219 */ /* 0x180fe40000001209 */
[----:B------:R-:W-:Y:S02]  /*0ac0*/  SHF.R.U32.HI R19, RZ, R12, R9 ;  /* 0x0000000cff137219 */ /* 0x000fe40000011609 */
[----:B------:R-:W-:Y:S01]  /*0ad0*/  LOP3.LUT R14, RZ, R6, RZ, 0x33, !PT ;  /* 0x00000006ff0e7212 */ /* 0x000fe200078e33ff */
[----:B------:R-:W0:Y:S01]  /*0ae0*/  LDC R25, c[0x0][0x638] ;  /* 0x00018e00ff197b82 */ /* 0x000e220000000800 */
[----:B------:R-:W-:Y:S01]  /*0af0*/  SHF.L.U32 R9, R11, R12, RZ ;  /* 0x0000000c0b097219 */ /* 0x000fe200000006ff */
[----:B------:R-:W-:-:S02]  /*0b00*/  IMAD.MOV.U32 R6, RZ, RZ, R18 ;  /* 0x000000ffff067224 */ /* 0x000fc400078e0012 */
[----:B--2---:R-:W-:-:S04]  /*0b10*/  IMAD.MOV.U32 R7, RZ, RZ, R19 ;  /* 0x000000ffff077224 */ /* 0x004fc800078e0013 */
[----:B------:R-:W2:Y:S01]  /*0b20*/  LDC R24, c[0x0][0x610] ;  /* 0x00018400ff187b82 */ /* 0x000ea20000000800 */
[----:B---3--:R-:W-:Y:S05]  /*0b30*/  @!P0 BRA `(.L_x_7) ;  /* 0x0000000000288947 */ /* 0x008fea0003800000 */
[----:B------:R-:W3:Y:S02]  /*0b40*/  LDC R13, c[0x0][0x64c] ;  /* 0x00019300ff0d7b82 */ /* 0x000ee40000000800 */
[----:B---3--:R-:W-:-:S05]  /*0b50*/  IADD3 R13, P0, R18, R13, RZ ;  /* 0x0000000d120d7210 */ /* 0x008fca0007f1e0ff */
        /* <DEDUP_REMOVED lines=8> */
.L_x_7:
[----:B----4-:R-:W-:Y:S01]  /*0be0*/  SHF.R.U64 R6, R6, R20, R7 ;  /* 0x0000001406067219 */ /* 0x010fe20000001207 */
[----:B-1----:R-:W-:Y:S01]  /*0bf0*/  VIADD R7, R21, 0xffffffff ;  /* 0xffffffff15077836 */ /* 0x002fe20000000000 */
[----:B------:R-:W-:Y:S01]  /*0c00*/  LOP3.LUT R14, R27, R14, RZ, 0xc0, !PT ;  /* 0x0000000e1b0e7212 */ /* 0x000fe200078ec0ff */
[----:B------:R-:W-:Y:S02]  /*0c10*/  IMAD.MOV R15, RZ, RZ, -R15 ;  /* 0x000000ffff0f7224 */ /* 0x000fe400078e0a0f */
[----:B------:R-:W-:Y:S01]  /*0c20*/  IMAD.MOV R10, RZ, RZ, -R6 ;  /* 0x000000ffff0a7224 */ /* 0x000fe200078e0a06 */
[----:B------:R-:W-:Y:S01]  /*0c30*/  LOP3.LUT R7, R16, R7, RZ, 0xc0, !PT ;  /* 0x0000000710077212 */ /* 0x000fe200078ec0ff */
[----:B------:R-:W-:Y:S02]  /*0c40*/  IMAD R14, R9, R6, R14 ;  /* 0x00000006090e7224 */ /* 0x000fe400078e020e */
[----:B------:R-:W-:Y:S02]  /*0c50*/  @P4 IMAD R3, R17, R15, R8 ;  /* 0x0000000f11034224 */ /* 0x000fe400078e0208 */
[----:B0-----:R-:W-:-:S02]  /*0c60*/  IMAD R6, R10, R25, R18 ;  /* 0x000000190a067224 */ /* 0x001fc400078e0212 */
[----:B--2---:R-:W-:Y:S02]  /*0c70*/  IMAD R3, R14, R24, R3 ;  /* 0x000000180e037224 */ /* 0x004fe400078e0203 */
[----:B------:R-:W-:Y:S02]  /*0c80*/  IMAD R6, R6, R21, R7 ;  /* 0x0000001506067224 */ /* 0x000fe400078e0207 */
[----:B------:R-:W-:-:S03]  /*0c90*/  IMAD.MOV.U32 R9, RZ, RZ, 0x1 ;  /* 0x00000001ff097424 */ /* 0x000fc600078e00ff */
[----:B------:R-:W-:Y:S02]  /*0ca0*/  SEL R12, R6, R3, !P4 ;  /* 0x00000003060c7207 */ /* 0x000fe40006000000 */
[----:B------:R-:W-:-:S07]  /*0cb0*/  SEL R16, R3, R6, !P4 ;  /* 0x0000000603107207 */ /* 0x000fce0006000000 */
.L_x_5:
[----:B------:R-:W-:-:S08]  /*0cc0*/  NOP ;  /* 0x0000000000007918 */ /* 0x000fd00000000000 */
[----:B------:R-:W0:Y:S02]  /*0cd0*/  USETMAXREG.TRY_ALLOC.CTAPOOL UP0, 0xe8 ;  /* 0x000000e8000079c8 */ /* 0x000e240008000600 */
[----:B0-----:R-:W-:-:S13]  /*0ce0*/  PLOP3.LUT P0, PT, PT, PT, UP0, 0x80, 0x0 ;  /* 0x000000000000781c */ /* 0x001fda0003f0f008 */
[----:B------:R-:W-:Y:S05]  /*0cf0*/  @!P0 BRA `(.L_x_5) ;  /* 0xfffffffc00f08947 */ /* 0x000fea000383ffff */
[----:B------:R-:W-:Y:S01]  /*0d00*/  ULDC.64 UR4, c[0x0][0x598] ;  /* 0x0001660000047ab9 */ /* 0x000fe20000000a00 */
[----:B------:R-:W-:Y:S01]  /*0d10*/  ULDC.64 UR16, c[0x0][0x208] ;  /* 0x0000820000107ab9 */ /* 0x000fe20000000a00 */
[----:B------:R-:W-:-:S04]  /*0d20*/  ISETP.NE.U32.AND P0, PT, RZ, UR4, PT ;  /* 0x00000004ff007c0c */ /* 0x000fc8000bf05070 */
[----:B------:R-:W-:-:S13]  /*0d30*/  ISETP.NE.AND.EX P0, PT, RZ, UR5, PT, P0 ;  /* 0x00000005ff007c0c */ /* 0x000fda000bf05300 */
[----:B------:R-:W-:Y:S05]  /*0d40*/  @!P0 BRA `(.L_x_8) ;  /* 0x00000000001c8947 */ /* 0x000fea0003800000 */
[----:B------:R-:W0:Y:S02]  /*0d50*/  LDC.64 R6, c[0x0][0x598] ;  /* 0x00016600ff067b82 */ /* 0x000e240000000a00 */
[----:B0-----:R-:W2:Y:S02]  /*0d60*/  LDG.E.64 R6, desc[UR16][R6.64] ;  /* 0x0000001006067981 */ /* 0x001ea4000c1e1b00 */
[----:B--2---:R-:W-:-:S04]  /*0d70*/  ISETP.NE.U32.AND P0, PT, R6, RZ, PT ;  /* 0x000000ff0600720c */ /* 0x004fc80003f05070 */
[----:B------:R-:W-:-:S13]  /*0d80*/  ISETP.NE.AND.EX P0, PT, R7, RZ, PT, P0 ;  /* 0x000000ff0700720c */ /* 0x000fda0003f05300 */
[----:B------:R-:W-:Y:S05]  /*0d90*/  @!P0 BRA `(.L_x_8) ;  /* 0x0000000000088947 */ /* 0x000fea0003800000 */
[----:B------:R0:W5:Y:S01]  /*0da0*/  LD.E R3, desc[UR16][R6.64] ;  /* 0x0000001006037980 */ /* 0x000162000c101900 */
[----:B------:R-:W-:Y:S05]  /*0db0*/  BRA `(.L_x_9) ;  /* 0x0000000000207947 */ /* 0x000fea0003800000 */
.L_x_8:
[----:B------:R-:W-:Y:S02]  /*0dc0*/  ULDC.64 UR4, c[0x0][0x588] ;  /* 0x0001620000047ab9 */ /* 0x000fe40000000a00 */
[----:B------:R-:W-:-:S04]  /*0dd0*/  ISETP.NE.U32.AND P0, PT, RZ, UR4, PT ;  /* 0x00000004ff007c0c */ /* 0x000fc8000bf05070 */
[----:B------:R-:W-:-:S13]  /*0de0*/  ISETP.NE.AND.EX P0, PT, RZ, UR5, PT, P0 ;  /* 0x00000005ff007c0c */ /* 0x000fda000bf05300 */
[----:B------:R-:W-:Y:S05]  /*0df0*/  @!P0 BRA `(.L_x_10) ;  /* 0x00000000000c8947 */ /* 0x000fea0003800000 */
[----:B------:R-:W0:Y:S02]  /*0e00*/  LDC.64 R6, c[0x0][0x588] ;  /* 0x00016200ff067b82 */ /* 0x000e240000000a00 */
[----:B0-----:R1:W5:Y:S01]  /*0e10*/  LDG.E R3, desc[UR16][R6.64] ;  /* 0x0000001006037981 */ /* 0x001362000c1e1900 */
[----:B------:R-:W-:Y:S05]  /*0e20*/  BRA `(.L_x_9) ;  /* 0x0000000000047947 */ /* 0x000fea0003800000 */
.L_x_10:
[----:B------:R-:W2:Y:S02]  /*0e30*/  LDC R3, c[0x0][0x580] ;  /* 0x00016000ff037b82 */ /* 0x000ea40000000800 */
.L_x_9:
[----:B------:R-:W-:Y:S02]  /*0e40*/  ULDC.64 UR4, c[0x0][0x5a0] ;  /* 0x0001680000047ab9 */ /* 0x000fe40000000a00 */
[----:B------:R-:W-:-:S04]  /*0e50*/  ISETP.NE.U32.AND P0, PT, RZ, UR4, PT ;  /* 0x00000004ff007c0c */ /* 0x000fc8000bf05070 */
[----:B------:R-:W-:-:S13]  /*0e60*/  ISETP.NE.AND.EX P0, PT, RZ, UR5, PT, P0 ;  /* 0x00000005ff007c0c */ /* 0x000fda000bf05300 */
[----:B------:R-:W-:Y:S05]  /*0e70*/  @!P0 BRA `(.L_x_11) ;  /* 0x00000000001c8947 */ /* 0x000fea0003800000 */
[----:B01----:R-:W0:Y:S02]  /*0e80*/  LDC.64 R6, c[0x0][0x5a0] ;  /* 0x00016800ff067b82 */ /* 0x003e240000000a00 */
[----:B0-----:R-:W3:Y:S02]  /*0e90*/  LDG.E.64 R6, desc[UR16][R6.64] ;  /* 0x0000001006067981 */ /* 0x001ee4000c1e1b00 */
[----:B---3--:R-:W-:-:S04]  /*0ea0*/  ISETP.NE.U32.AND P0, PT, R6, RZ, PT ;  /* 0x000000ff0600720c */ /* 0x008fc80003f05070 */
[----:B------:R-:W-:-:S13]  /*0eb0*/  ISETP.NE.AND.EX P0, PT, R7, RZ, PT, P0 ;  /* 0x000000ff0700720c */ /* 0x000fda0003f05300 */
[----:B------:R-:W-:Y:S05]  /*0ec0*/  @!P0 BRA `(.L_x_11) ;  /* 0x0000000000088947 */ /* 0x000fea0003800000 */
[----:B------:R0:W5:Y:S01]  /*0ed0*/  LD.E R10, desc[UR16][R6.64] ;  /* 0x00000010060a7980 */ /* 0x000162000c101900 */
[----:B------:R-:W-:Y:S05]  /*0ee0*/  BRA `(.L_x_12) ;  /* 0x0000000000207947 */ /* 0x000fea0003800000 */
.L_x_11:
[----:B------:R-:W-:Y:S02]  /*0ef0*/  ULDC.64 UR4, c[0x0][0x590] ;  /* 0x0001640000047ab9 */ /* 0x000fe40000000a00 */
[----:B------:R-:W-:-:S04]  /*0f00*/  ISETP.NE.U32.AND P0, PT, RZ, UR4, PT ;  /* 0x00000004ff007c0c */ /* 0x000fc8000bf05070 */
[----:B------:R-:W-:-:S13]  /*0f10*/  ISETP.NE.AND.EX P0, PT, RZ, UR5, PT, P0 ;  /* 0x00000005ff007c0c */ /* 0x000fda000bf05300 */
[----:B------:R-:W-:Y:S05]  /*0f20*/  @!P0 BRA `(.L_x_13) ;  /* 0x00000000000c8947 */ /* 0x000fea0003800000 */
[----:B------:R-:W3:Y:S02]  /*0f30*/  LDC.64 R10, c[0x0][0x590] ;  /* 0x00016400ff0a7b82 */ /* 0x000ee40000000a00 */
[----:B---3--:R3:W5:Y:S01]  /*0f40*/  LDG.E R10, desc[UR16][R10.64] ;  /* 0x000000100a0a7981 */ /* 0x008762000c1e1900 */
[----:B------:R-:W-:Y:S05]  /*0f50*/  BRA `(.L_x_12) ;  /* 0x0000000000047947 */ /* 0x000fea0003800000 */
.L_x_13:
[----:B------:R-:W4:Y:S02]  /*0f60*/  LDC R10, c[0x0][0x584] ;  /* 0x00016100ff0a7b82 */ /* 0x000f240000000800 */
.L_x_12:
[----:B------:R-:W-:-:S13]  /*0f70*/  LOP3.LUT P0, RZ, R9, 0xff, RZ, 0xc0, !PT ;  /* 0x000000ff09ff7812 */ /* 0x000fda000780c0ff */
[----:B------:R-:W-:Y:S05]  /*0f80*/  @!P0 EXIT ;  /* 0x000000000000894d */ /* 0x000fea0003800000 */
[----:B------:R-:W-:Y:S01]  /*0f90*/  ULDC UR4, c[0x0][0x28c] ;  /* 0x0000a30000047ab9 */ /* 0x000fe20000000800 */
[----:B------:R-:W-:Y:S01]  /*0fa0*/  LOP3.LUT R80, R4, 0x1, RZ, 0xfc, !PT ;  /* 0x0000000104507812 */ /* 0x000fe200078efcff */
[----:B------:R-:W-:-:S04]  /*0fb0*/  UIADD3 UR4, UR4, 0x7f, URZ ;  /* 0x0000007f04047890 */ /* 0x000fc8000fffe03f */
[----:B------:R-:W-:-:S04]  /*0fc0*/  USHF.R.S32.HI UR5, URZ, 0x1f, UR4 ;  /* 0x0000001f3f057899 */ /* 0x000fc80008011404 */
[----:B------:R-:W-:-:S03]  /*0fd0*/  ULEA.HI UR5, UR5, UR4, URZ, 0x7 ;  /* 0x0000000405057291 */ /* 0x000fc6000f8f383f */
[----:B------:R-:W-:Y:S01]  /*0fe0*/  UMOV UR4, URZ ;  /* 0x0000003f00047c82 */ /* 0x000fe20008000000 */
[----:B------:R-:W-:-:S03]  /*0ff0*/  USHF.R.S32.HI UR9, URZ, 0x7, UR5 ;  /* 0x000000073f097899 */ /* 0x000fc60008011405 */
[----:B------:R-:W-:-:S09]  /*1000*/  UMOV UR5, URZ ;  /* 0x0000003f00057c82 */ /* 0x000fd20008000000 */
.L_x_102:
[----:B01----:R-:W-:Y:S01]  /*1010*/  LOP3.LUT R6, R2, 0x80, RZ, 0xc0, !PT ;  /* 0x0000008002067812 */ /* 0x003fe200078ec0ff */
[----:B------:R-:W0:Y:S01]  /*1020*/  S2UR UR13, SR_CgaCtaId ;  /* 0x00000000000d79c3 */ /* 0x000e220000008800 */
[----:B------:R-:W-:Y:S01]  /*1030*/  UMOV UR12, 0x400 ;  /* 0x00000400000c7882 */ /* 0x000fe20000000000 */
[----:B------:R-:W-:Y:S01]  /*1040*/  UMOV UR6, URZ ;  /* 0x0000003f00067c82 */ /* 0x000fe20008000000 */
[----:B------:R-:W-:Y:S01]  /*1050*/  SHF.R.U32.HI R6, RZ, 0x7, R6 ;  /* 0x00000007ff067819 */ /* 0x000fe20000011606 */
[----:B------:R-:W-:Y:S01]  /*1060*/  UMOV UR7, URZ ;  /* 0x0000003f00077c82 */ /* 0x000fe20008000000 */
[----:B------:R-:W-:Y:S01]  /*1070*/  UMOV UR18, UR5 ;  /* 0x0000000500127c82 */ /* 0x000fe20008000000 */
[----:B------:R-:W-:Y:S01]  /*1080*/  CS2R R14, SRZ ;  /* 0x00000000000e7805 */ /* 0x000fe2000001ff00 */
[----:B---3--:R-:W-:Y:S01]  /*1090*/  IMAD.MOV.U32 R11, RZ, RZ, RZ ;  /* 0x000000ffff0b7224 */ /* 0x008fe200078e00ff */
[----:B------:R-:W1:Y:S01]  /*10a0*/  LDC R7, c[0x0][0x28c] ;  /* 0x0000a300ff077b82 */ /* 0x000e620000000800 */
[----:B------:R-:W3:Y:S01]  /*10b0*/  SHFL.IDX PT, R6, R6, RZ, 0x1f ;  /* 0x00001fff06067589 */ /* 0x000ee200000e0000 */
[----:B------:R-:W-:-:S02]  /*10c0*/  CS2R R18, SRZ ;  /* 0x0000000000127805 */ /* 0x000fc4000001ff00 */
[----:B------:R-:W-:Y:S02]  /*10d0*/  CS2R R20, SRZ ;  /* 0x0000000000147805 */ /* 0x000fe4000001ff00 */
[----:B------:R-:W-:Y:S02]  /*10e0*/  CS2R R22, SRZ ;  /* 0x0000000000167805 */ /* 0x000fe4000001ff00 */
[----:B------:R-:W-:Y:S02]  /*10f0*/  CS2R R56, SRZ ;  /* 0x0000000000387805 */ /* 0x000fe4000001ff00 */
[----:B------:R-:W-:Y:S02]  /*1100*/  CS2R R58, SRZ ;  /* 0x00000000003a7805 */ /* 0x000fe4000001ff00 */
[----:B------:R-:W-:Y:S02]  /*1110*/  CS2R R60, SRZ ;  /* 0x00000000003c7805 */ /* 0x000fe4000001ff00 */
[----:B------:R-:W-:-:S02]  /*1120*/  CS2R R62, SRZ ;  /* 0x00000000003e7805 */ /* 0x000fc4000001ff00 */
[----:B------:R-:W-:Y:S02]  /*1130*/  CS2R R64, SRZ ;  /* 0x0000000000407805 */ /* 0x000fe4000001ff00 */
[----:B------:R-:W-:Y:S01]  /*1140*/  CS2R R66, SRZ ;  /* 0x0000000000427805 */ /* 0x000fe2000001ff00 */
[----:B------:R-:W-:Y:S01]  /*1150*/  IMAD.MOV.U32 R68, RZ, RZ, RZ ;  /* 0x000000ffff447224 */ /* 0x000fe200078e00ff */
[----:B------:R-:W-:Y:S02]  /*1160*/  CS2R R70, SRZ ;  /* 0x0000000000467805 */ /* 0x000fe4000001ff00 */
[----:B------:R-:W-:Y:S02]  /*1170*/  CS2R R72, SRZ ;  /* 0x0000000000487805 */ /* 0x000fe4000001ff00 */
[----:B------:R-:W-:Y:S02]  /*1180*/  CS2R R74, SRZ ;  /* 0x00000000004a7805 */ /* 0x000fe4000001ff00 */
[----:B------:R-:W-:-:S02]  /*1190*/  CS2R R76, SRZ ;  /* 0x00000000004c7805 */ /* 0x000fc4000001ff00 */
[----:B------:R-:W-:Y:S01]  /*11a0*/  CS2R R78, SRZ ;  /* 0x00000000004e7805 */ /* 0x000fe2000001ff00 */
[----:B------:R-:W-:Y:S01]  /*11b0*/  IMAD.U32 R9, RZ, RZ, UR4 ;  /* 0x00000004ff097e24 */ /* 0x000fe2000f8e00ff */
[----:B------:R-:W-:Y:S02]  /*11c0*/  CS2R R24, SRZ ;  /* 0x0000000000187805 */ /* 0x000fe4000001ff00 */
[----:B------:R-:W-:Y:S02]  /*11d0*/  CS2R R26, SRZ ;  /* 0x00000000001a7805 */ /* 0x000fe4000001ff00 */
[----:B------:R-:W-:Y:S02]  /*11e0*/  CS2R R28, SRZ ;  /* 0x00000000001c7805 */ /* 0x000fe4000001ff00 */
[----:B------:R-:W-:Y:S02]  /*11f0*/  CS2R R30, SRZ ;  /* 0x00000000001e7805 */ /* 0x000fe4000001ff00 */
[----:B------:R-:W-:-:S02]  /*1200*/  CS2R R32, SRZ ;  /* 0x0000000000207805 */ /* 0x000fc4000001ff00 */
[----:B------:R-:W-:Y:S02]  /*1210*/  CS2R R34, SRZ ;  /* 0x0000000000227805 */ /* 0x000fe4000001ff00 */
[----:B-1----:R-:W-:Y:S02]  /*1220*/  ISETP.GE.AND P0, PT, R7, 0x1, PT ;  /* 0x000000010700780c */ /* 0x002fe40003f06270 */
[----:B------:R-:W-:Y:S02]  /*1230*/  CS2R R36, SRZ ;  /* 0x0000000000247805 */ /* 0x000fe4000001ff00 */
[----:B---3--:R-:W-:Y:S02]  /*1240*/  R2UR UR8, R6 ;  /* 0x00000000060872ca */ /* 0x008fe400000e0000 */
[----:B------:R-:W-:Y:S02]  /*1250*/  CS2R R38, SRZ ;  /* 0x0000000000267805 */ /* 0x000fe4000001ff00 */
[----:B------:R-:W-:-:S02]  /*1260*/  CS2R R40, SRZ ;  /* 0x0000000000287805 */ /* 0x000fc4000001ff00 */
[----:B------:R-:W-:Y:S02]  /*1270*/  CS2R R42, SRZ ;  /* 0x00000000002a7805 */ /* 0x000fe4000001ff00 */
[----:B------:R-:W-:Y:S02]  /*1280*/  CS2R R44, SRZ ;  /* 0x00000000002c7805 */ /* 0x000fe4000001ff00 */
[----:B------:R-:W-:Y:S02]  /*1290*/  CS2R R46, SRZ ;  /* 0x00000000002e7805 */ /* 0x000fe4000001ff00 */
[----:B------:R-:W-:Y:S02]  /*12a0*/  CS2R R48, SRZ ;  /* 0x0000000000307805 */ /* 0x000fe4000001ff00 */
[----:B------:R-:W-:Y:S02]  /*12b0*/  CS2R R50, SRZ ;  /* 0x0000000000327805 */ /* 0x000fe4000001ff00 */
[----:B------:R-:W-:-:S02]  /*12c0*/  CS2R R52, SRZ ;  /* 0x0000000000347805 */ /* 0x000fc4000001ff00 */
[----:B------:R-:W-:Y:S01]  /*12d0*/  CS2R R54, SRZ ;  /* 0x0000000000367805 */ /* 0x000fe2000001ff00 */
[----:B------:R-:W-:-:S04]  /*12e0*/  ULEA.HI UR10, UR8, UR8, URZ, 0x1 ;  /* 0x00000008080a7291 */ /* 0x000fc8000f8f083f */
[----:B------:R-:W-:Y:S02]  /*12f0*/  ULOP3.LUT UR11, UR10, 0x7fffe, URZ, 0xc0, !UPT ;  /* 0x0007fffe0a0b7892 */ /* 0x000fe4000f8ec03f */
[----:B0-----:R-:W-:Y:S02]  /*1300*/  ULEA UR10, UR13, UR12, 0x18 ;  /* 0x0000000c0d0a7291 */ /* 0x001fe4000f8ec03f */
[----:B------:R-:W-:-:S03]  /*1310*/  UIADD3 UR11, UR8, -UR11, URZ ;  /* 0x8000000b080b7290 */ /* 0x000fc6000fffe03f */
[----:B------:R-:W-:Y:S01]  /*1320*/  UMOV UR8, URZ ;  /* 0x0000003f00087c82 */ /* 0x000fe20008000000 */
[----:B------:R-:W-:-:S04]  /*1330*/  ULEA UR11, UR11, UR10, 0xd ;  /* 0x0000000a0b0b7291 */ /* 0x000fc8000f8e683f */
[----:B------:R-:W-:-:S04]  /*1340*/  UIADD3 UR11, UR11, 0x180, URZ ;  /* 0x000001800b0b7890 */ /* 0x000fc8000fffe03f */
[----:B------:R-:W-:-:S04]  /*1350*/  USHF.R.U32.HI UR11, URZ, 0x4, UR11 ;  /* 0x000000043f0b7899 */ /* 0x000fc8000801160b */
[----:B------:R-:W-:Y:S01]  /*1360*/  ULOP3.LUT UR11, UR11, 0x3fff, URZ, 0xc0, !UPT ;  /* 0x00003fff0b0b7892 */ /* 0x000fe2000f8ec03f */
[----:B-----5:R-:W-:Y:S11]  /*1370*/  @!P0 BRA `(.L_x_14) ;  /* 0x0000000400a08947 */ /* 0x020ff60003800000 */
[----:B------:R-:W-:-:S13]  /*1380*/  ISETP.NE.AND P1, PT, R80, 0x3, PT ;  /* 0x000000035000780c */ /* 0x000fda0003f25270 */
[----:B------:R-:W-:Y:S05]  /*1390*/  @!P1 BRA `(.L_x_15) ;  /* 0x0000000000049947 */ /* 0x000fea0003800000 */
[----:B------:R-:W-:Y:S01]  /*13a0*/  BPT.TRAP 0x1 ;  /* 0x000000040000795c */ /* 0x000fe20000300000 */
.L_x_15:
[----:B------:R-:W-:Y:S01]  /*13b0*/  ULEA UR6, UR5, UR10, 0x3 ;  /* 0x0000000a05067291 */ /* 0x000fe2000f8e183f */
[----:B------:R-:W-:-:S05]  /*13c0*/  IMAD.U32 R6, RZ, RZ, UR4 ;  /* 0x00000004ff067e24 */ /* 0x000fca000f8e00ff */
[----:B------:R-:W-:-:S04]  /*13d0*/  SHF.L.U32 R6, R6, 0x1f, RZ ;  /* 0x0000001f06067819 */ /* 0x000fc800000006ff */
[----:B------:R0:W1:Y:S01]  /*13e0*/  SYNCS.PHASECHK.TRANS64.TRYWAIT P0, [UR6], R6 ;  /* 0x00000006ff0075a7 */ /* 0x0000620008000146 */
[----:B------:R-:W-:Y:S05]  /*13f0*/  @!P1 BRA `(.L_x_16) ;  /* 0x0000000000049947 */ /* 0x000fea0003800000 */
[----:B------:R-:W-:Y:S01]  /*1400*/  BPT.TRAP 0x1 ;  /* 0x000000040000795c */ /* 0x000fe20000300000 */
.L_x_16:
[----:B-1----:R-:W-:Y:S05]  /*1410*/  @P0 BRA `(.L_x_17) ;  /* 0x0000000000080947 */ /* 0x002fea0003800000 */
[----:B------:R-:W1:Y:S02]  /*1420*/  SYNCS.PHASECHK.TRANS64.TRYWAIT P0, [UR6], R6 ;  /* 0x00000006ff0075a7 */ /* 0x000e640008000146 */
[----:B-1----:R-:W-:Y:S05]  /*1430*/  @!P0 BRA `(.L_x_18) ;  /* 0x0000005800648947 */ /* 0x002fea0003800000 */
.L_x_17:
[----:B------:R-:W-:Y:S01]  /*1440*/  UIADD3 UR6, UR10, 0x24180, URZ ;  /* 0x000241800a067890 */ /* 0x000fe2000fffe03f */
[----:B------:R-:W-:Y:S01]  /*1450*/  WARPGROUP.ARRIVE ;  /* 0x00000000000079c5 */ /* 0x000fe20000000000 */
[----:B------:R-:W-:Y:S01]  /*1460*/  ULOP3.LUT UR8, UR11, 0x10000, URZ, 0xfc, !UPT ;  /* 0x000100000b087892 */ /* 0x000fe2000f8efc3f */
[----:B------:R-:W-:Y:S01]  /*1470*/  CS2R R14, SRZ ;  /* 0x00000000000e7805 */ /* 0x000fe2000001ff00 */
[----:B------:R-:W-:Y:S01]  /*1480*/  USHF.R.U32.HI UR6, URZ, 0x4, UR6 ;  /* 0x000000043f067899 */ /* 0x000fe20008011606 */
[----:B------:R-:W-:Y:S01]  /*1490*/  IMAD.MOV.U32 R11, RZ, RZ, RZ ;  /* 0x000000ffff0b7224 */ /* 0x000fe200078e00ff */
[----:B------:R-:W-:Y:S01]  /*14a0*/  UMOV UR13, 0x40000040 ;  /* 0x40000040000d7882 */ /* 0x000fe20000000000 */
[----:B------:R-:W-:Y:S01]  /*14b0*/  UMOV UR15, 0x40000040 ;  /* 0x40000040000f7882 */ /* 0x000fe20000000000 */
[----:B------:R-:W-:Y:S01]  /*14c0*/  ULOP3.LUT UR6, UR6, 0x3fff, URZ, 0xc0, !UPT ;  /* 0x00003fff06067892 */ /* 0x000fe2000f8ec03f */
[----:B------:R-:W-:Y:S02]  /*14d0*/  CS2R R18, SRZ ;  /* 0x0000000000127805 */ /* 0x000fe4000001ff00 */
[----:B------:R-:W-:-:S02]  /*14e0*/  CS2R R20, SRZ ;  /* 0x0000000000147805 */ /* 0x000fc4000001ff00 */
[----:B------:R-:W-:Y:S01]  /*14f0*/  CS2R R22, SRZ ;  /* 0x0000000000167805 */ /* 0x000fe2000001ff00 */
[----:B------:R-:W-:Y:S01]  /*1500*/  ULOP3.LUT UR7, UR6, 0x10000, URZ, 0xfc, !UPT ;  /* 0x0001000006077892 */ /* 0x000fe2000f8efc3f */
[----:B------:R-:W-:Y:S01]  /*1510*/  CS2R R56, SRZ ;  /* 0x0000000000387805 */ /* 0x000fe2000001ff00 */
[----:B------:R-:W-:Y:S01]  /*1520*/  ULEA UR6, UR5, UR8, 0xa ;  /* 0x0000000805067291 */ /* 0x000fe2000f8e503f */
[----:B------:R-:W-:Y:S01]  /*1530*/  CS2R R58, SRZ ;  /* 0x00000000003a7805 */ /* 0x000fe2000001ff00 */
[----:B------:R-:W-:Y:S01]  /*1540*/  ULEA UR7, UR5, UR7, 0x9 ;  /* 0x0000000705077291 */ /* 0x000fe2000f8e483f */
[----:B------:R-:W-:Y:S02]  /*1550*/  CS2R R60, SRZ ;  /* 0x00000000003c7805 */ /* 0x000fe4000001ff00 */
[----:B------:R-:W-:Y:S02]  /*1560*/  CS2R R62, SRZ ;  /* 0x00000000003e7805 */ /* 0x000fe4000001ff00 */
[----:B------:R-:W-:-:S02]  /*1570*/  CS2R R64, SRZ ;  /* 0x0000000000407805 */ /* 0x000fc4000001ff00 */
[----:B------:R-:W-:Y:S01]  /*1580*/  CS2R R66, SRZ ;  /* 0x0000000000427805 */ /* 0x000fe2000001ff00 */
[----:B------:R-:W-:Y:S01]  /*1590*/  UMOV UR12, UR6 ;  /* 0x00000006000c7c82 */ /* 0x000fe20008000000 */
[----:B------:R-:W-:Y:S01]  /*15a0*/  IMAD.MOV.U32 R68, RZ, RZ, RZ ;  /* 0x000000ffff447224 */ /* 0x000fe200078e00ff */
[----:B------:R-:W-:Y:S01]  /*15b0*/  UMOV UR14, UR7 ;  /* 0x00000007000e7c82 */ /* 0x000fe20008000000 */
[----:B------:R-:W-:Y:S01]  /*15c0*/  CS2R R70, SRZ ;  /* 0x0000000000467805 */ /* 0x000fe2000001ff00 */
[----:B------:R-:W-:Y:S01]  /*15d0*/  QGMMA.64x64x32.F32.E5M2.E5M2 R24, gdesc[UR12], RZ, !UPT ;  /* 0x00e000000c1879f3 */ /* 0x000fe2000c7038ff */
[----:B------:R-:W-:Y:S01]  /*15e0*/  UIADD3 UR12, UR6, 0x2, URZ ;  /* 0x00000002060c7890 */ /* 0x000fe2000fffe03f */
[----:B------:R-:W-:Y:S01]  /*15f0*/  CS2R R72, SRZ ;  /* 0x0000000000487805 */ /* 0x000fe2000001ff00 */
[----:B------:R-:W-:Y:S01]  /*1600*/  UIADD3 UR14, UR7, 0x2, URZ ;  /* 0x00000002070e7890 */ /* 0x000fe2000fffe03f */
[----:B------:R-:W-:Y:S01]  /*1610*/  CS2R R74, SRZ ;  /* 0x00000000004a7805 */ /* 0x000fe2000001ff00 */
[----:B------:R-:W-:Y:S01]  /*1620*/  UMOV UR13, 0x40000040 ;  /* 0x40000040000d7882 */ /* 0x000fe20000000000 */
[----:B------:R-:W-:Y:S01]  /*1630*/  UMOV UR15, 0x40000040 ;  /* 0x40000040000f7882 */ /* 0x000fe20000000000 */
[----:B------:R-:W-:-:S02]  /*1640*/  CS2R R76, SRZ ;  /* 0x00000000004c7805 */ /* 0x000fc4000001ff00 */
[----:B------:R-:W-:-:S03]  /*1650*/  CS2R R78, SRZ ;  /* 0x00000000004e7805 */ /* 0x000fc6000001ff00 */
[----:B------:R-:W-:Y:S01]  /*1660*/  QGMMA.64x64x32.F32.E5M2.E5M2 R24, gdesc[UR12], R24 ;  /* 0x00e000000c1879f3 */ /* 0x000fe20008703818 */
[----:B------:R-:W-:Y:S02]  /*1670*/  UIADD3 UR12, UR6, 0x4, URZ ;  /* 0x00000004060c7890 */ /* 0x000fe4000fffe03f */
[----:B------:R-:W-:Y:S01]  /*1680*/  UIADD3 UR14, UR7, 0x4, URZ ;  /* 0x00000004070e7890 */ /* 0x000fe2000fffe03f */
[----:B------:R-:W-:Y:S01]  /*1690*/  UMOV UR13, 0x40000040 ;  /* 0x40000040000d7882 */ /* 0x000fe20000000000 */
[----:B------:R-:W-:-:S07]  /*16a0*/  UMOV UR15, 0x40000040 ;  /* 0x40000040000f7882 */ /* 0x000fce0000000000 */
[----:B------:R-:W-:Y:S01]  /*16b0*/  QGMMA.64x64x32.F32.E5M2.E5M2 R24, gdesc[UR12], R24 ;  /* 0x00e000000c1879f3 */ /* 0x000fe20008703818 */
[----:B------:R-:W-:Y:S02]  /*16c0*/  UIADD3 UR14, UR7, 0x6, URZ ;  /* 0x00000006070e7890 */ /* 0x000fe4000fffe03f */
[----:B------:R-:W-:Y:S01]  /*16d0*/  UIADD3 UR12, UR6, 0x6, URZ ;  /* 0x00000006060c7890 */ /* 0x000fe2000fffe03f */
[----:B------:R-:W-:Y:S01]  /*16e0*/  ULDC UR7, c[0x0][0x50c] ;  /* 0x0001430000077ab9 */ /* 0x000fe20000000800 */
[----:B------:R-:W-:Y:S01]  /*16f0*/  UMOV UR13, 0x40000040 ;  /* 0x40000040000d7882 */ /* 0x000fe20000000000 */
[----:B------:R-:W-:Y:S01]  /*1700*/  UISETP.NE.AND UP0, UPT, UR7, 0x4, UPT ;  /* 0x000000040700788c */ /* 0x000fe2000bf05270 */
[----:B------:R-:W-:Y:S01]  /*1710*/  UMOV UR15, 0x40000040 ;  /* 0x40000040000f7882 */ /* 0x000fe20000000000 */
[----:B------:R-:W-:Y:S02]  /*1720*/  UMOV UR6, 0x4 ;  /* 0x0000000400067882 */ /* 0x000fe40000000000 */
[----:B------:R-:W-:-:S06]  /*1730*/  USEL UR7, URZ, 0x1, UP0 ;  /* 0x000000013f077887 */ /* 0x000fcc0008000000 */
[----:B------:R-:W-:Y:S01]  /*1740*/  ISETP.NE.AND P0, PT, RZ, UR7, PT ;  /* 0x00000007ff007c0c */ /* 0x000fe2000bf05270 */
[----:B------:R-:W-:-:S12]  /*1750*/  QGMMA.64x64x32.F32.E5M2.E5M2 R24, gdesc[UR12], R24, gsb0 ;  /* 0x00e000000c1879f3 */ /* 0x000fd80008003818 */
[----:B------:R-:W-:Y:S05]  /*1760*/  @!P0 BRA `(.L_x_19) ;  /* 0x0000000000888947 */ /* 0x000fea0003800000 */
[----:B------:R-:W-:Y:S02]  /*1770*/  WARPGROUP.DEPBAR.LE gsb0, 0x0 ;  /* 0x00008000000079c5 */ /* 0x000fe40000010000 */
[----:B------:R-:W-:-:S01]  /*1780*/  FADD R79, RZ, R24 ;  /* 0x00000018ff4f7221 */ /* 0x000fc20000000000 */
[----:B------:R-:W-:Y:S01]  /*1790*/  FADD R78, RZ, R25 ;  /* 0x00000019ff4e7221 */ /* 0x000fe20000000000 */
        /* <DEDUP_REMOVED lines=30> */
[----:B------:R-:W-:-:S06]  /*1980*/  UMOV UR6, URZ ;  /* 0x0000003f00067c82 */ /* 0x000fcc0008000000 */
.L_x_19:
[----:B------:R-:W-:-:S04]  /*1990*/  UIADD3 UR18, UR5, 0x1, URZ ;  /* 0x0000000105127890 */ /* 0x000fc8000fffe03f */
[----:B------:R-:W-:-:S04]  /*19a0*/  UISETP.NE.AND UP0, UPT, UR18, 0x9, UPT ;  /* 0x000000091200788c */ /* 0x000fc8000bf05270 */
[----:B------:R-:W-:Y:S02]  /*19b0*/  USEL UR8, URZ, 0x1, UP0 ;  /* 0x000000013f087887 */ /* 0x000fe40008000000 */
[----:B------:R-:W-:Y:S02]  /*19c0*/  USEL UR18, UR18, URZ, UP0 ;  /* 0x0000003f12127287 */ /* 0x000fe40008000000 */
[----:B------:R-:W-:-:S06]  /*19d0*/  ULOP3.LUT UR8, UR4, UR8, URZ, 0x3c, !UPT ;  /* 0x0000000804087292 */ /* 0x000fcc000f8e3c3f */
[----:B------:R-:W-:Y:S01]  /*19e0*/  IMAD.U32 R9, RZ, RZ, UR8 ;  /* 0x00000008ff097e24 */ /* 0x000fe2000f8e00ff */
[----:B------:R-:W-:-:S06]  /*19f0*/  UMOV UR8, 0x1 ;  /* 0x0000000100087882 */ /* 0x000fcc0000000000 */
.L_x_14:
[----:B------:R-:W-:-:S04]  /*1a00*/  UISETP.LT.AND UP0, UPT, UR9, 0x1, UPT ;  /* 0x000000010900788c */ /* 0x000fc8000bf01270 */
[----:B------:R-:W-:-:S04]  /*1a10*/  USEL UR12, UR9, 0x1, UP0 ;  /* 0x00000001090c7887 */ /* 0x000fc80008000000 */
[----:B------:R-:W-:-:S04]  /*1a20*/  UIADD3 UR12, UR9, -UR12, URZ ;  /* 0x8000000c090c7290 */ /* 0x000fc8000fffe03f */
[----:B------:R-:W-:-:S06]  /*1a30*/  UISETP.GE.AND UP0, UPT, UR12, 0x1, UPT ;  /* 0x000000010c00788c */ /* 0x000fcc000bf06270 */
[----:B------:R-:W-:-:S13]  /*1a40*/  PLOP3.LUT P0, PT, PT, PT, UP0, 0x80, 0x0 ;  /* 0x000000000000781c */ /* 0x000fda0003f0f008 */
[----:B------:R-:W-:Y:S05]  /*1a50*/  @!P0 BRA `(.L_x_20) ;  /* 0x0000000400b48947 */ /* 0x000fea0003800000 */
[----:B01----:R-:W-:Y:S01]  /*1a60*/  IMAD.U32 R6, RZ, RZ, UR12 ;  /* 0x0000000cff067e24 */ /* 0x003fe2000f8e00ff */
[----:B------:R-:W-:Y:S01]  /*1a70*/  UMOV UR19, UR5 ;  /* 0x0000000500137c82 */ /* 0x000fe20008000000 */
[----:B------:R-:W-:-:S05]  /*1a80*/  ULDC UR20, c[0x0][0x50c] ;  /* 0x0001430000147ab9 */ /* 0x000fca0000000800 */
.L_x_28:
[----:B------:R-:W-:-:S13]  /*1a90*/  ISETP.NE.AND P1, PT, R80, 0x3, PT ;  /* 0x000000035000780c */ /* 0x000fda0003f25270 */
[----:B01----:R-:W-:Y:S05]  /*1aa0*/  @!P1 BRA `(.L_x_21) ;  /* 0x0000000000049947 */ /* 0x003fea0003800000 */
[----:B------:R-:W-:Y:S01]  /*1ab0*/  BPT.TRAP 0x1 ;  /* 0x000000040000795c */ /* 0x000fe20000300000 */
.L_x_21:
[----:B------:R-:W0:Y:S01]  /*1ac0*/  S2UR UR12, SR_CgaCtaId ;  /* 0x00000000000c79c3 */ /* 0x000e220000008800 */
[----:B------:R-:W-:Y:S01]  /*1ad0*/  UMOV UR10, 0x400 ;  /* 0x00000400000a7882 */ /* 0x000fe20000000000 */
[----:B------:R-:W-:Y:S01]  /*1ae0*/  SHF.L.U32 R7, R9, 0x1f, RZ ;  /* 0x0000001f09077819 */ /* 0x000fe200000006ff */
[----:B0-----:R-:W-:-:S04]  /*1af0*/  ULEA UR10, UR12, UR10, 0x18 ;  /* 0x0000000a0c0a7291 */ /* 0x001fc8000f8ec03f */
[----:B------:R-:W-:-:S09]  /*1b00*/  ULEA UR12, UR18, UR10, 0x3 ;  /* 0x0000000a120c7291 */ /* 0x000fd2000f8e183f */
[----:B------:R0:W1:Y:S01]  /*1b10*/  SYNCS.PHASECHK.TRANS64.TRYWAIT P0, [UR12], R7 ;  /* 0x00000007ff0075a7 */ /* 0x000062000800014c */
[----:B------:R-:W-:Y:S05]  /*1b20*/  @!P1 BRA `(.L_x_22) ;  /* 0x0000000000049947 */ /* 0x000fea0003800000 */
[----:B------:R-:W-:Y:S01]  /*1b30*/  BPT.TRAP 0x1 ;  /* 0x000000040000795c */ /* 0x000fe20000300000 */
.L_x_22:
[----:B-1----:R-:W-:Y:S05]  /*1b40*/  @P0 BRA `(.L_x_23) ;  /* 0x0000000000080947 */ /* 0x002fea0003800000 */
[----:B------:R-:W1:Y:S02]  /*1b50*/  SYNCS.PHASECHK.TRANS64.TRYWAIT P0, [UR12], R7 ;  /* 0x00000007ff0075a7 */ /* 0x000e64000800014c */
[----:B-1----:R-:W-:Y:S05]  /*1b60*/  @!P0 BRA `(.L_x_24) ;  /* 0x0000005000b08947 */ /* 0x002fea0003800000 */
.L_x_23:
[----:B------:R-:W-:Y:S01]  /*1b70*/  UIADD3 UR12, UR10, 0x24180, URZ ;  /* 0x000241800a0c7890 */ /* 0x000fe2000fffe03f */
[----:B------:R-:W-:Y:S01]  /*1b80*/  WARPGROUP.ARRIVE ;  /* 0x00000000000079c5 */ /* 0x000fe20000000000 */
[----:B------:R-:W-:Y:S02]  /*1b90*/  UISETP.NE.AND UP0, UPT, UR7, URZ, UPT ;  /* 0x0000003f0700728c */ /* 0x000fe4000bf05270 */
[----:B------:R-:W-:Y:S02]  /*1ba0*/  USHF.R.U32.HI UR12, URZ, 0x4, UR12 ;  /* 0x000000043f0c7899 */ /* 0x000fe4000801160c */
[----:B------:R-:W-:Y:S02]  /*1bb0*/  USEL UR8, UR8, URZ, !UP0 ;  /* 0x0000003f08087287 */ /* 0x000fe4000c000000 */
[----:B------:R-:W-:Y:S02]  /*1bc0*/  ULOP3.LUT UR12, UR12, 0x3fff, URZ, 0xc0, !UPT ;  /* 0x00003fff0c0c7892 */ /* 0x000fe4000f8ec03f */
[----:B------:R-:W-:-:S02]  /*1bd0*/  UISETP.NE.U32.AND UP0, UPT, UR8, URZ, UPT ;  /* 0x0000003f0800728c */ /* 0x000fc4000bf05070 */
[----:B------:R-:W-:Y:S02]  /*1be0*/  ULOP3.LUT UR7, UR11, 0x10000, URZ, 0xfc, !UPT ;  /* 0x000100000b077892 */ /* 0x000fe4000f8efc3f */
[----:B------:R-:W-:Y:S02]  /*1bf0*/  ULOP3.LUT UR8, UR12, 0x10000, URZ, 0xfc, !UPT ;  /* 0x000100000c087892 */ /* 0x000fe4000f8efc3f */
[----:B------:R-:W-:Y:S02]  /*1c00*/  ULEA UR7, UR18, UR7, 0xa ;  /* 0x0000000712077291 */ /* 0x000fe4000f8e503f */
[----:B------:R-:W-:Y:S01]  /*1c10*/  ULEA UR8, UR18, UR8, 0x9 ;  /* 0x0000000812087291 */ /* 0x000fe2000f8e483f */
[----:B------:R-:W-:Y:S01]  /*1c20*/  UMOV UR13, 0x40000040 ;  /* 0x40000040000d7882 */ /* 0x000fe20000000000 */
[----:B------:R-:W-:Y:S01]  /*1c30*/  UMOV UR15, 0x40000040 ;  /* 0x40000040000f7882 */ /* 0x000fe20000000000 */
[----:B------:R-:W-:Y:S02]  /*1c40*/  UIADD3 UR6, UR6, 0x4, URZ ;  /* 0x0000000406067890 */ /* 0x000fe4000fffe03f */
[----:B------:R-:W-:-:S02]  /*1c50*/  UMOV UR12, UR7 ;  /* 0x00000007000c7c82 */ /* 0x000fc40008000000 */
[----:B------:R-:W-:Y:S02]  /*1c60*/  UMOV UR14, UR8 ;  /* 0x00000008000e7c82 */ /* 0x000fe40008000000 */
[----:B------:R-:W-:Y:S01]  /*1c70*/  QGMMA.64x64x32.F32.E5M2.E5M2 R24, gdesc[UR12], R24, UP0 ;  /* 0x00e000000c1879f3 */ /* 0x000fe2000bf03818 */
[----:B------:R-:W-:Y:S02]  /*1c80*/  UIADD3 UR12, UR7, 0x2, URZ ;  /* 0x00000002070c7890 */ /* 0x000fe4000fffe03f */
[----:B------:R-:W-:Y:S01]  /*1c90*/  UIADD3 UR14, UR8, 0x2, URZ ;  /* 0x00000002080e7890 */ /* 0x000fe2000fffe03f */
[----:B------:R-:W-:Y:S01]  /*1ca0*/  UMOV UR13, 0x40000040 ;  /* 0x40000040000d7882 */ /* 0x000fe20000000000 */
[----:B------:R-:W-:Y:S01]  /*1cb0*/  UMOV UR15, 0x40000040 ;  /* 0x40000040000f7882 */ /* 0x000fe20000000000 */
[----:B------:R-:W-:-:S06]  /*1cc0*/  UISETP.NE.AND UP0, UPT, UR6, UR20, UPT ;  /* 0x000000140600728c */ /* 0x000fcc000bf05270 */
        /* <DEDUP_REMOVED lines=8> */
[----:B------:R-:W-:Y:S01]  /*1d50*/  UMOV UR13, 0x40000040 ;  /* 0x40000040000d7882 */ /* 0x000fe20000000000 */
[----:B------:R-:W-:Y:S01]  /*1d60*/  UMOV UR15, 0x40000040 ;  /* 0x40000040000f7882 */ /* 0x000fe20000000000 */
[----:B------:R-:W-:-:S06]  /*1d70*/  USEL UR7, URZ, 0x1, UP0 ;  /* 0x000000013f077887 */ /* 0x000fcc0008000000 */
[----:B------:R-:W-:Y:S01]  /*1d80*/  ISETP.NE.AND P0, PT, RZ, UR7, PT ;  /* 0x00000007ff007c0c */ /* 0x000fe2000bf05270 */
[----:B------:R-:W-:Y:S03]  /*1d90*/  QGMMA.64x64x32.F32.E5M2.E5M2 R24, gdesc[UR12], R24, gsb0 ;  /* 0x00e000000c1879f3 */ /* 0x000fe60008003818 */
[----:B------:R-:W-:-:S09]  /*1da0*/  WARPGROUP.DEPBAR.LE gsb0, 0x1 ;  /* 0x00008000000079c5 */ /* 0x000fd20000010100 */
[----:B------:R-:W-:Y:S05]  /*1db0*/  @!P0 BRA `(.L_x_25) ;  /* 0x0000000000888947 */ /* 0x000fea0003800000 */
[----:B------:R-:W-:Y:S02]  /*1dc0*/  WARPGROUP.DEPBAR.LE gsb0, 0x0 ;  /* 0x00008000000079c5 */ /* 0x000fe40000010000 */
[----:B------:R-:W-:-:S01]  /*1dd0*/  FADD R79, R24, R79 ;  /* 0x0000004f184f7221 */ /* 0x000fc20000000000 */
[----:B------:R-:W-:Y:S01]  /*1de0*/  FADD R78, R25, R78 ;  /* 0x0000004e194e7221 */ /* 0x000fe20000000000 */
        /* <DEDUP_REMOVED lines=30> */
[----:B------:R-:W-:-:S06]  /*1fd0*/  UMOV UR6, URZ ;  /* 0x0000003f00067c82 */ /* 0x000fcc0008000000 */
.L_x_25:
[----:B------:R-:W-:Y:S05]  /*1fe0*/  @!P1 BRA `(.L_x_26) ;  /* 0x0000000000049947 */ /* 0x000fea0003800000 */
[----:B------:R-:W-:Y:S01]  /*1ff0*/  BPT.TRAP 0x1 ;  /* 0x000000040000795c */ /* 0x000fe20000300000 */
.L_x_26:
[----:B------:R-:W-:Y:S01]  /*2000*/  ULEA UR8, UR19, UR10, 0x3 ;  /* 0x0000000a13087291 */ /* 0x000fe2000f8e183f */
[----:B------:R-:W-:-:S03]  /*2010*/  ISETP.GT.U32.AND P0, PT, R4, 0x1, PT ;  /* 0x000000010400780c */ /* 0x000fc60003f04070 */
[----:B------:R-:W-:-:S04]  /*2020*/  UIADD3 UR8, UR8, 0x48, URZ ;  /* 0x0000004808087890 */ /* 0x000fc8000fffe03f */
[----:B------:R-:W-:-:S09]  /*2030*/  UPRMT UR8, URZ, 0x654, UR8 ;  /* 0x000006543f087896 */ /* 0x000fd20008000008 */
[----:B------:R-:W-:Y:S01]  /*2040*/  SYNCS.ARRIVE.TRANS64.RED.A1T0 RZ, [UR8], RZ ;  /* 0x000000ffffff79a7 */ /* 0x000fe20008100408 */
[----:B------:R-:W-:Y:S05]  /*2050*/  @P0 BRA `(.L_x_27) ;  /* 0x0000000000040947 */ /* 0x000fea0003800000 */
[----:B------:R-:W-:Y:S01]  /*2060*/  BPT.TRAP 0x1 ;  /* 0x000000040000795c */ /* 0x000fe20000300000 */
.L_x_27:
[----:B------:R-:W-:Y:S01]  /*2070*/  UIADD3 UR18, UR18, 0x1, URZ ;  /* 0x0000000112127890 */ /* 0x000fe2000fffe03f */
[C---:B------:R-:W-:Y:S01]  /*2080*/  ISETP.GT.AND P0, PT, R6.reuse, 0x1, PT ;  /* 0x000000010600780c */ /* 0x040fe20003f04270 */
[----:B------:R-:W-:Y:S01]  /*2090*/  UIADD3 UR19, UR19, 0x1, URZ ;  /* 0x0000000113137890 */ /* 0x000fe2000fffe03f */
[----:B------:R-:W-:Y:S01]  /*20a0*/  VIADD R6, R6, 0xffffffff ;  /* 0xffffffff06067836 */ /* 0x000fe20000000000 */
[----:B------:R-:W-:Y:S02]  /*20b0*/  UISETP.NE.AND UP0, UPT, UR18, 0x9, UPT ;  /* 0x000000091200788c */ /* 0x000fe4000bf05270 */
[----:B------:R-:W-:Y:S02]  /*20c0*/  UISETP.NE.AND UP1, UPT, UR19, 0x9, UPT ;  /* 0x000000091300788c */ /* 0x000fe4000bf25270 */
[----:B------:R-:W-:Y:S02]  /*20d0*/  USEL UR8, URZ, 0x1, UP0 ;  /* 0x000000013f087887 */ /* 0x000fe40008000000 */
[----:B------:R-:W-:-:S02]  /*20e0*/  USEL UR18, UR18, URZ, UP0 ;  /* 0x0000003f12127287 */ /* 0x000fc40008000000 */
[----:B------:R-:W-:Y:S02]  /*20f0*/  USEL UR19, UR19, URZ, UP1 ;  /* 0x0000003f13137287 */ /* 0x000fe40008800000 */
[----:B------:R-:W-:Y:S01]  /*2100*/  LOP3.LUT R9, R9, UR8, RZ, 0x3c, !PT ;  /* 0x0000000809097c12 */ /* 0x000fe2000f8e3cff */
[----:B------:R-:W-:Y:S01]  /*2110*/  UMOV UR8, 0x1 ;  /* 0x0000000100087882 */ /* 0x000fe20000000000 */
[----:B------:R-:W-:Y:S08]  /*2120*/  @P0 BRA `(.L_x_28) ;  /* 0xfffffff800580947 */ /* 0x000ff0000383ffff */
.L_x_20:
[----:B------:R-:W-:Y:S01]  /*2130*/  UISETP.NE.AND UP0, UPT, UR6, URZ, UPT ;  /* 0x0000003f0600728c */ /* 0x000fe2000bf05270 */
[----:B01----:R-:W0:Y:S03]  /*2140*/  LDC R6, c[0x0][0x28c] ;  /* 0x0000a300ff067b82 */ /* 0x003e260000000800 */
[----:B------:R-:W-:-:S06]  /*2150*/  USEL UR6, URZ, 0x1, !UP0 ;  /* 0x000000013f067887 */ /* 0x000fcc000c000000 */
[----:B------:R-:W-:Y:S02]  /*2160*/  ISETP.NE.AND P0, PT, RZ, UR6, PT ;  /* 0x00000006ff007c0c */ /* 0x000fe4000bf05270 */
[----:B0-----:R-:W-:-:S11]  /*2170*/  ISETP.GE.AND P1, PT, R6, 0x1, PT ;  /* 0x000000010600780c */ /* 0x001fd60003f26270 */
[----:B------:R-:W-:Y:S05]  /*2180*/  @!P0 BRA `(.L_x_29) ;  /* 0x0000000000848947 */ /* 0x000fea0003800000 */
[----:B------:R-:W-:Y:S02]  /*2190*/  WARPGROUP.DEPBAR.LE gsb0, 0x0 ;  /* 0x00008000000079c5 */ /* 0x000fe40000010000 */
[----:B------:R-:W-:Y:S01]  /*21a0*/  FADD R79, R24, R79 ;  /* 0x0000004f184f7221 */ /* 0x000fe20000000000 */
        /* <DEDUP_REMOVED lines=30> */
[----:B------:R-:W-:-:S07]  /*2390*/  FADD R14, R14, R55 ;  /* 0x000000370e0e7221 */ /* 0x000fce0000000000 */
.L_x_29:
[----:B------:R-:W-:Y:S02]  /*23a0*/  WARPGROUP.DEPBAR.LE gsb0, 0x0 ;  /* 0x00008000000079c5 */ /* 0x000fe40000010000 */
[----:B------:R-:W-:Y:S05]  /*23b0*/  @!P1 BRA `(.L_x_30) ;  /* 0x0000000000409947 */ /* 0x000fea0003800000 */
[----:B------:R-:W-:-:S13]  /*23c0*/  ISETP.NE.AND P0, PT, R80, 0x3, PT ;  /* 0x000000035000780c */ /* 0x000fda0003f05270 */
[----:B------:R-:W-:Y:S05]  /*23d0*/  @!P0 BRA `(.L_x_31) ;  /* 0x0000000000048947 */ /* 0x000fea0003800000 */
[----:B------:R-:W-:Y:S01]  /*23e0*/  BPT.TRAP 0x1 ;  /* 0x000000040000795c */ /* 0x000fe20000300000 */
.L_x_31:
[----:B------:R-:W-:Y:S01]  /*23f0*/  UISETP.LT.AND UP0, UPT, UR9, 0x1, UPT ;  /* 0x000000010900788c */ /* 0x000fe2000bf01270 */
[----:B------:R-:W-:-:S03]  /*2400*/  ISETP.GT.U32.AND P0, PT, R4, 0x1, PT ;  /* 0x000000010400780c */ /* 0x000fc60003f04070 */
[----:B------:R-:W-:-:S04]  /*2410*/  USEL UR8, UR9, 0x1, UP0 ;  /* 0x0000000109087887 */ /* 0x000fc80008000000 */
[----:B------:R-:W-:-:S04]  /*2420*/  UIADD3 UR8, UR5, UR9, -UR8 ;  /* 0x0000000905087290 */ /* 0x000fc8000fffe808 */
[----:B------:R-:W-:-:S04]  /*2430*/  UIMAD.WIDE.U32 UR6, UR8, 0x38e38e39, URZ ;  /* 0x38e38e39080678a5 */ /* 0x000fc8000f8e003f */
[----:B------:R-:W-:-:S04]  /*2440*/  USHF.R.U32.HI UR6, URZ, 0x1, UR7 ;  /* 0x000000013f067899 */ /* 0x000fc80008011607 */
[----:B------:R-:W-:-:S04]  /*2450*/  UIMAD UR8, UR6, -0x9, UR8 ;  /* 0xfffffff7060878a4 */ /* 0x000fc8000f8e0208 */
[----:B------:R-:W-:-:S04]  /*2460*/  ULEA UR8, UR8, UR10, 0x3 ;  /* 0x0000000a08087291 */ /* 0x000fc8000f8e183f */
[----:B------:R-:W-:-:S04]  /*2470*/  UIADD3 UR8, UR8, 0x48, URZ ;  /* 0x0000004808087890 */ /* 0x000fc8000fffe03f */
[----:B------:R-:W-:-:S09]  /*2480*/  UPRMT UR8, URZ, 0x654, UR8 ;  /* 0x000006543f087896 */ /* 0x000fd20008000008 */
[----:B------:R-:W-:Y:S01]  /*2490*/  SYNCS.ARRIVE.TRANS64.RED.A1T0 RZ, [UR8], RZ ;  /* 0x000000ffffff79a7 */ /* 0x000fe20008100408 */
[----:B------:R-:W-:Y:S05]  /*24a0*/  @P0 BRA `(.L_x_30) ;  /* 0x0000000000040947 */ /* 0x000fea0003800000 */
[----:B------:R-:W-:Y:S01]  /*24b0*/  BPT.TRAP 0x1 ;  /* 0x000000040000795c */ /* 0x000fe20000300000 */
.L_x_30:
[----:B------:R-:W0:Y:S01]  /*24c0*/  LDC R24, c[0x0][0x288] ;  /* 0x0000a200ff187b82 */ /* 0x000e220000000800 */
[--C-:B------:R-:W-:Y:S01]  /*24d0*/  SHF.R.U32.HI R6, RZ, 0x2, R2.reuse ;  /* 0x00000002ff067819 */ /* 0x100fe20000011602 */
[----:B------:R-:W-:Y:S01]  /*24e0*/  IMAD.SHL.U32 R17, R12, 0x40, RZ ;  /* 0x000000400c117824 */ /* 0x000fe200078e00ff */
[----:B------:R-:W-:Y:S01]  /*24f0*/  SHF.R.U32.HI R9, RZ, 0x7, R2 ;  /* 0x00000007ff097819 */ /* 0x000fe20000011602 */
[----:B------:R-:W-:Y:S01]  /*2500*/  UIADD3 UR5, UR9, UR5, URZ ;  /* 0x0000000509057290 */ /* 0x000fe2000fffe03f */
[----:B------:R-:W-:Y:S01]  /*2510*/  LOP3.LUT R7, R6, 0x7, RZ, 0xc0, !PT ;  /* 0x0000000706077812 */ /* 0x000fe200078ec0ff */
[C---:B------:R-:W-:Y:S01]  /*2520*/  IMAD.SHL.U32 R12, R2.reuse, 0x2, RZ ;  /* 0x00000002020c7824 */ /* 0x040fe200078e00ff */
[----:B------:R-:W-:Y:S01]  /*2530*/  LOP3.LUT R6, R9, 0x1, RZ, 0xc0, !PT ;  /* 0x0000000109067812 */ /* 0x000fe200078ec0ff */
[----:B------:R-:W-:Y:S01]  /*2540*/  UISETP.GT.U32.AND UP0, UPT, UR5, 0x8, UPT ;  /* 0x000000080500788c */ /* 0x000fe2000bf04070 */
[C---:B------:R-:W-:Y:S01]  /*2550*/  LOP3.LUT R13, R2.reuse, 0x3, RZ, 0xc0, !PT ;  /* 0x00000003020d7812 */ /* 0x040fe200078ec0ff */
[----:B------:R-:W-:Y:S01]  /*2560*/  ULDC UR12, c[0x0][0x284] ;  /* 0x0000a100000c7ab9 */ /* 0x000fe20000000800 */
[----:B------:R-:W-:Y:S01]  /*2570*/  LOP3.LUT R8, R2, 0x60, RZ, 0xc0, !PT ;  /* 0x0000006002087812 */ /* 0x000fe200078ec0ff */
[----:B------:R-:W-:Y:S01]  /*2580*/  IMAD.SHL.U32 R26, R6, 0x40, RZ ;  /* 0x00000040061a7824 */ /* 0x000fe200078e00ff */
[----:B------:R-:W-:Y:S01]  /*2590*/  UISETP.LT.U32.AND UP0, UPT, UR9, 0x9, UP0 ;  /* 0x000000090900788c */ /* 0x000fe20008701070 */
[----:B------:R-:W-:Y:S01]  /*25a0*/  SHF.R.S32.HI R32, RZ, 0x1f, R69 ;  /* 0x0000001fff207819 */ /* 0x000fe20000011445 */
[----:B------:R-:W-:Y:S01]  /*25b0*/  UISETP.GE.U32.AND UP1, UPT, UR9, 0x9, UPT ;  /* 0x000000090900788c */ /* 0x000fe2000bf26070 */
[----:B------:R-:W-:Y:S01]  /*25c0*/  SHF.R.U32.HI R8, RZ, 0x1, R8 ;  /* 0x00000001ff087819 */ /* 0x000fe20000011608 */
[----:B------:R-:W-:Y:S01]  /*25d0*/  ULDC.64 UR10, c[0x0][0x5d0] ;  /* 0x00017400000a7ab9 */ /* 0x000fe20000000a00 */
[--C-:B------:R-:W-:Y:S01]  /*25e0*/  LOP3.LUT R9, R26, 0x40, R7.reuse, 0xe2, !PT ;  /* 0x000000401a097812 */ /* 0x100fe200078ee207 */
[----:B------:R-:W-:Y:S01]  /*25f0*/  UIMAD.WIDE.U32 UR6, UR5, 0x38e38e39, URZ ;  /* 0x38e38e39050678a5 */ /* 0x000fe2000f8e003f */
[----:B------:R-:W-:Y:S01]  /*2600*/  IADD3 R25, RZ, -R8, -R7 ;  /* 0x80000008ff197210 */ /* 0x000fe20007ffe807 */
[----:B------:R-:W-:Y:S01]  /*2610*/  USEL UR8, URZ, 0x1, !UP0 ;  /* 0x000000013f087887 */ /* 0x000fe2000c000000 */
[----:B------:R-:W-:Y:S01]  /*2620*/  LOP3.LUT R12, R17, 0x6, R12, 0xf8, !PT ;  /* 0x00000006110c7812 */ /* 0x000fe200078ef80c */
[----:B------:R-:W-:Y:S01]  /*2630*/  USHF.R.U32.HI UR6, URZ, 0x1, UR7 ;  /* 0x000000013f067899 */ /* 0x000fe20008011607 */
[----:B0-----:R-:W-:Y:S01]  /*2640*/  IMAD R26, R13, -0x2, R24 ;  /* 0xfffffffe0d1a7824 */ /* 0x001fe200078e0218 */
[----:B------:R-:W-:Y:S01]  /*2650*/  ISETP.GE.AND P0, PT, R17, R24, PT ;  /* 0x000000181100720c */ /* 0x000fe20003f06270 */
[----:B------:R-:W-:Y:S01]  /*2660*/  IMAD.SHL.U32 R24, R16, 0x80, RZ ;  /* 0x0000008010187824 */ /* 0x000fe200078e00ff */
[----:B------:R-:W-:Y:S01]  /*2670*/  SHF.R.S32.HI R13, RZ, 0x1f, R12 ;  /* 0x0000001fff0d7819 */ /* 0x000fe2000001140c */
[----:B------:R-:W-:Y:S01]  /*2680*/  IMAD R25, R6, -0x40, R25 ;  /* 0xffffffc006197824 */ /* 0x000fe200078e0219 */
[----:B------:R-:W-:Y:S01]  /*2690*/  ULOP3.LUT UR4, UR4, UR8, URZ, 0x3c, !UPT ;  /* 0x0000000804047292 */ /* 0x000fe2000f8e3c3f */
[----:B------:R-:W-:Y:S01]  /*26a0*/  IMAD R6, R32, UR10, RZ ;  /* 0x0000000a20067c24 */ /* 0x000fe2000f8e02ff */
[----:B------:R-:W-:Y:S01]  /*26b0*/  ISETP.GE.OR P0, PT, R24, UR12, P0 ;  /* 0x0000000c18007c0c */ /* 0x000fe20008706670 */
[----:B------:R-:W-:Y:S01]  /*26c0*/  IMAD.WIDE R28, R16, 0x80, RZ ;  /* 0x00000080101c7825 */ /* 0x000fe200078e02ff */
[----:B------:R-:W-:Y:S01]  /*26d0*/  UIMAD UR5, UR6, -0x9, UR5 ;  /* 0xfffffff7060578a4 */ /* 0x000fe2000f8e0205 */
[----:B------:R-:W-:Y:S01]  /*26e0*/  IADD3 R25, -R24, UR12, R25 ;  /* 0x0000000c18197c10 */ /* 0x000fe2000fffe119 */
[----:B------:R-:W-:Y:S01]  /*26f0*/  @UP1 ULOP3.LUT UR4, UR4, 0x1, UR6, 0x78, !UPT ;  /* 0x0000000104041892 */ /* 0x000fe2000f8e7806 */
[C---:B------:R-:W-:Y:S01]  /*2700*/  IMAD R27, R69.reuse, UR11, R6 ;  /* 0x0000000b451b7c24 */ /* 0x040fe2000f8e0206 */
[----:B------:R-:W-:Y:S01]  /*2710*/  LOP3.LUT R33, R28, R9, R8, 0xfe, !PT ;  /* 0x000000091c217212 */ /* 0x000fe200078efe08 */
[----:B------:R-:W-:-:S04]  /*2720*/  IMAD.WIDE.U32 R6, R69, UR10, R12 ;  /* 0x0000000a45067c25 */ /* 0x000fc8000f8e000c */
[----:B------:R-:W-:Y:S02]  /*2730*/  IMAD.IADD R7, R7, 0x1, R27 ;  /* 0x0000000107077824 */ /* 0x000fe400078e021b */
[----:B------:R-:W-:Y:S02]  /*2740*/  IMAD.IADD R26, R26, 0x1, -R17 ;  /* 0x000000011a1a7824 */ /* 0x000fe400078e0a11 */
[----:B------:R-:W-:Y:S01]  /*2750*/  IMAD.MOV.U32 R24, RZ, RZ, -0x1 ;  /* 0xffffffffff187424 */ /* 0x000fe200078e00ff */
[----:B------:R-:W-:Y:S06]  /*2760*/  @P0 BRA `(.L_x_32) ;  /* 0x0000002400940947 */ /* 0x000fec0003800000 */
[----:B------:R-:W0:Y:S01]  /*2770*/  LDC.64 R30, c[0x0][0x5c8] ;  /* 0x00017200ff1e7b82 */ /* 0x000e220000000a00 */
[----:B------:R-:W-:Y:S01]  /*2780*/  ULDC.64 UR6, c[0x0][0x5c0] ;  /* 0x0001700000067ab9 */ /* 0x000fe20000000a00 */
[----:B------:R-:W-:Y:S01]  /*2790*/  BSSY B0, `(.L_x_32) ;  /* 0x0000262000007945 */ /* 0x000fe20003800000 */
[-C--:B0-----:R-:W-:Y:S02]  /*27a0*/  IMAD R8, R29, R30.reuse, RZ ;  /* 0x0000001e1d087224 */ /* 0x081fe400078e02ff */
[----:B------:R-:W-:-:S04]  /*27b0*/  IMAD.WIDE.U32 R6, R33, R30, R6 ;  /* 0x0000001e21067225 */ /* 0x000fc800078e0006 */
[----:B------:R-:W-:Y:S01]  /*27c0*/  IMAD R17, R33, R31, R8 ;  /* 0x0000001f21117224 */ /* 0x000fe200078e0208 */
[----:B------:R-:W-:Y:S02]  /*27d0*/  LEA R9, P0, R30, R6, 0x3 ;  /* 0x000000061e097211 */ /* 0x000fe400078018ff */
[----:B------:R-:W-:Y:S01]  /*27e0*/  IADD3 R8, P1, R6, UR6, RZ ;  /* 0x0000000606087c10 */ /* 0x000fe2000ff3e0ff */
[----:B------:R-:W-:Y:S01]  /*27f0*/  IMAD.IADD R17, R7, 0x1, R17 ;  /* 0x0000000107117824 */ /* 0x000fe200078e0211 */
[----:B------:R-:W-:-:S04]  /*2800*/  IADD3 R6, P2, R9, UR6, RZ ;  /* 0x0000000609067c10 */ /* 0x000fc8000ff5e0ff */
[----:B------:R-:W-:Y:S02]  /*2810*/  LEA.HI.X R7, R30, R17, R31, 0x3, P0 ;  /* 0x000000111e077211 */ /* 0x000fe400000f1c1f */
[----:B----45:R-:W-:Y:S02]  /*2820*/  FSETP.NEU.AND P0, PT, R10, RZ, PT ;  /* 0x000000ff0a00720b */ /* 0x030fe40003f0d000 */
[----:B------:R-:W-:Y:S02]  /*2830*/  IADD3.X R9, R17, UR7, RZ, P1, !PT ;  /* 0x0000000711097c10 */ /* 0x000fe40008ffe4ff */
[----:B------:R-:W-:-:S09]  /*2840*/  IADD3.X R7, R7, UR7, RZ, P2, !PT ;  /* 0x0000000707077c10 */ /* 0x000fd200097fe4ff */
[----:B------:R-:W-:Y:S05]  /*2850*/  @!P0 BRA `(.L_x_33) ;  /* 0x0000001c00148947 */ /* 0x000fea0003800000 */
[----:B------:R-:W-:Y:S01]  /*2860*/  ULDC.64 UR6, c[0x0][0x5b8] ;  /* 0x00016e0000067ab9 */ /* 0x000fe20000000a00 */
[----:B------:R-:W-:Y:S01]  /*2870*/  ISETP.GE.AND P0, PT, R26, 0x1, PT ;  /* 0x000000011a00780c */ /* 0x000fe20003f06270 */
[----:B------:R-:W-:Y:S01]  /*2880*/  IMAD R30, R32, UR6, RZ ;  /* 0x00000006201e7c24 */ /* 0x000fe2000f8e02ff */
[----:B------:R-:W-:Y:S01]  /*2890*/  ULDC.64 UR10, c[0x0][0x5a8] ;  /* 0x00016a00000a7ab9 */ /* 0x000fe20000000a00 */
[----:B------:R-:W-:Y:S01]  /*28a0*/  IMAD.WIDE.U32 R16, R69, UR6, R12 ;  /* 0x0000000645107c25 */ /* 0x000fe2000f8e000c */
[----:B------:R-:W-:Y:S01]  /*28b0*/  ISETP.LT.OR P3, PT, R25, 0x1, !P0 ;  /* 0x000000011900780c */ /* 0x000fe20004761670 */
[----:B------:R-:W-:Y:S02]  /*28c0*/  BSSY B1, `(.L_x_34) ;  /* 0x000000c000017945 */ /* 0x000fe40003800000 */
[----:B------:R-:W-:Y:S01]  /*28d0*/  IMAD R69, R69, UR7, R30 ;  /* 0x0000000745457c24 */ /* 0x000fe2000f8e021e */
[----:B------:R-:W-:Y:S02]  /*28e0*/  ULDC.64 UR6, c[0x0][0x5b0] ;  /* 0x00016c0000067ab9 */ /* 0x000fe40000000a00 */
[----:B------:R-:W-:-:S02]  /*28f0*/  IMAD R27, R29, UR6, RZ ;  /* 0x000000061d1b7c24 */ /* 0x000fc4000f8e02ff */
[----:B------:R-:W-:Y:S02]  /*2900*/  IMAD.IADD R17, R17, 0x1, R69 ;  /* 0x0000000111117824 */ /* 0x000fe400078e0245 */
[C---:B------:R-:W-:Y:S02]  /*2910*/  IMAD R27, R33.reuse, UR7, R27 ;  /* 0x00000007211b7c24 */ /* 0x040fe4000f8e021b */
[----:B------:R-:W-:-:S03]  /*2920*/  IMAD.WIDE.U32 R12, R33, UR6, R16 ;  /* 0x00000006210c7c25 */ /* 0x000fc6000f8e0010 */
[----:B------:R-:W-:-:S04]  /*2930*/  IADD3 R12, P1, R12, UR10, RZ ;  /* 0x0000000a0c0c7c10 */ /* 0x000fc8000ff3e0ff */
[--C-:B------:R-:W-:Y:S02]  /*2940*/  IADD3.X R13, R13, UR11, R27.reuse, P1, !PT ;  /* 0x0000000b0d0d7c10 */ /* 0x100fe40008ffe41b */
[----:B------:R-:W-:Y:S01]  /*2950*/  PRMT R27, RZ, 0x7610, R27 ;  /* 0x00007610ff1b7816 */ /* 0x000fe2000000001b */
[----:B------:R-:W-:Y:S06]  /*2960*/  @P3 BRA `(.L_x_35) ;  /* 0x0000000000043947 */ /* 0x000fec0003800000 */
[----:B------:R0:W5:Y:S02]  /*2970*/  LDG.E.U8 R27, desc[UR16][R12.64] ;  /* 0x000000100c1b7981 */ /* 0x000164000c1e1100 */
.L_x_35:
[----:B------:R-:W-:Y:S05]  /*2980*/  BSYNC B1 ;  /* 0x0000000000017941 */ /* 0x000fea0003800000 */
.L_x_34:
[----:B-----5:R-:W-:Y:S01]  /*2990*/  LOP3.LUT R27, R27, 0xff, RZ, 0xc0, !PT ;  /* 0x000000ff1b1b7812 */ /* 0x020fe200078ec0ff */
[----:B------:R-:W-:Y:S01]  /*29a0*/  BSSY B1, `(.L_x_36) ;  /* 0x000000c000017945 */ /* 0x000fe20003800000 */
[----:B------:R-:W-:Y:S02]  /*29b0*/  ISETP.GE.AND P1, PT, R26, 0x2, PT ;  /* 0x000000021a00780c */ /* 0x000fe40003f26270 */
[----:B------:R-:W-:Y:S02]  /*29c0*/  F2FP.F16.E5M2.UNPACK_B R27, R27 ;  /* 0x0000001bff1b723e */ /* 0x000fe400020004ff */
[----:B------:R-:W-:-:S03]  /*29d0*/  ISETP.LT.OR P2, PT, R25, 0x1, !P1 ;  /* 0x000000011900780c */ /* 0x000fc60004f41670 */
[----:B------:R-:W-:-:S05]  /*29e0*/  HADD2.F32 R27, -RZ, R27.H0_H0 ;  /* 0x2000001bff1b7230 */ /* 0x000fca0000004100 */
[----:B------:R-:W-:Y:S01]  /*29f0*/  FMUL R30, R27, R10 ;  /* 0x0000000a1b1e7220 */ /* 0x000fe20000400000 */
[----:B------:R-:W-:-:S03]  /*2a00*/  PRMT R27, RZ, 0x7610, R27 ;  /* 0x00007610ff1b7816 */ /* 0x000fc6000000001b */
[----:B--2---:R-:W-:-:S05]  /*2a10*/  FFMA R30, R79, R3, R30 ;  /* 0x000000034f1e7223 */ /* 0x004fca000000001e */
[----:B------:R-:W-:-:S05]  /*2a20*/  F2FP.SATFINITE.E5M2.F32.PACK_AB_MERGE_C R31, RZ, R30, RZ ;  /* 0x0000001eff1f723e */ /* 0x000fca00048060ff */
[----:B------:R1:W-:Y:S01]  /*2a30*/  @!P3 STG.E.U8 desc[UR16][R8.64], R31 ;  /* 0x0000001f0800b986 */ /* 0x0003e2000c101110 */
[----:B------:R-:W-:Y:S05]  /*2a40*/  @P2 BRA `(.L_x_37) ;  /* 0x0000000000042947 */ /* 0x000fea0003800000 */
[----:B------:R2:W5:Y:S02]  /*2a50*/  LDG.E.U8 R27, desc[UR16][R12.64+0x1] ;  /* 0x000001100c1b7981 */ /* 0x000564000c1e1100 */
.L_x_37:
[----:B------:R-:W-:Y:S05]  /*2a60*/  BSYNC B1 ;  /* 0x0000000000017941 */ /* 0x000fea0003800000 */
.L_x_36:
[----:B-----5:R-:W-:Y:S01]  /*2a70*/  LOP3.LUT R27, R27, 0xff, RZ, 0xc0, !PT ;  /* 0x000000ff1b1b7812 */ /* 0x020fe200078ec0ff */
[----:B------:R-:W-:Y:S01]  /*2a80*/  BSSY B1, `(.L_x_38) ;  /* 0x0000012000017945 */ /* 0x000fe20003800000 */
[----:B-1----:R-:W-:Y:S02]  /*2a90*/  IADD3 R31, P3, R33, 0x8, RZ ;  /* 0x00000008211f7810 */ /* 0x002fe40007f7e0ff */
[----:B------:R-:W-:Y:S02]  /*2aa0*/  F2FP.F16.E5M2.UNPACK_B R27, R27 ;  /* 0x0000001bff1b723e */ /* 0x000fe400020004ff */
[----:B------:R-:W-:Y:S01]  /*2ab0*/  ISETP.LT.OR P0, PT, R25, 0x9, !P0 ;  /* 0x000000091900780c */ /* 0x000fe20004701670 */
[----:B------:R-:W-:Y:S02]  /*2ac0*/  IMAD.X R28, RZ, RZ, R29, P3 ;  /* 0x000000ffff1c7224 */ /* 0x000fe400018e061d */
[----:B------:R-:W-:Y:S02]  /*2ad0*/  HADD2.F32 R27, -RZ, R27.H0_H0 ;  /* 0x2000001bff1b7230 */ /* 0x000fe40000004100 */
[----:B------:R-:W-:-:S02]  /*2ae0*/  IMAD R28, R28, UR6, RZ ;  /* 0x000000061c1c7c24 */ /* 0x000fc4000f8e02ff */
[----:B------:R-:W-:-:S04]  /*2af0*/  IMAD.WIDE.U32 R16, R31, UR6, R16 ;  /* 0x000000061f107c25 */ /* 0x000fc8000f8e0010 */
[----:B------:R-:W-:Y:S01]  /*2b00*/  FMUL R27, R27, R10 ;  /* 0x0000000a1b1b7220 */ /* 0x000fe20000400000 */
[----:B------:R-:W-:-:S03]  /*2b10*/  IMAD R31, R31, UR7, R28 ;  /* 0x000000071f1f7c24 */ /* 0x000fc6000f8e021c */
[----:B------:R-:W-:Y:S01]  /*2b20*/  FFMA R27, R78, R3, R27 ;  /* 0x000000034e1b7223 */ /* 0x000fe2000000001b */
[----:B------:R-:W-:-:S04]  /*2b30*/  IADD3 R16, P3, R16, UR10, RZ ;  /* 0x0000000a10107c10 */ /* 0x000fc8000ff7e0ff */
[----:B------:R-:W-:Y:S02]  /*2b40*/  F2FP.SATFINITE.E5M2.F32.PACK_AB_MERGE_C R29, RZ, R27, RZ ;  /* 0x0000001bff1d723e */ /* 0x000fe400048060ff */
[----:B------:R-:W-:Y:S02]  /*2b50*/  IADD3.X R17, R17, UR11, R31, P3, !PT ;  /* 0x0000000b11117c10 */ /* 0x000fe40009ffe41f */
[----:B------:R-:W-:Y:S01]  /*2b60*/  PRMT R27, RZ, 0x7610, R27 ;  /* 0x00007610ff1b7816 */ /* 0x000fe2000000001b */
[----:B------:R1:W-:Y:S01]  /*2b70*/  @!P2 STG.E.U8 desc[UR16][R8.64+0x1], R29 ;  /* 0x0000011d0800a986 */ /* 0x0003e2000c101110 */
[----:B------:R-:W-:Y:S05]  /*2b80*/  @P0 BRA `(.L_x_39) ;  /* 0x0000000000040947 */ /* 0x000fea0003800000 */
[----:B------:R3:W5:Y:S02]  /*2b90*/  LDG.E.U8 R27, desc[UR16][R16.64] ;  /* 0x00000010101b7981 */ /* 0x000764000c1e1100 */
.L_x_39:
[----:B------:R-:W-:Y:S05]  /*2ba0*/  BSYNC B1 ;  /* 0x0000000000017941 */ /* 0x000fea0003800000 */
.L_x_38:
[----:B-----5:R-:W-:Y:S01]  /*2bb0*/  LOP3.LUT R27, R27, 0xff, RZ, 0xc0, !PT ;  /* 0x000000ff1b1b7812 */ /* 0x020fe200078ec0ff */
[----:B------:R-:W-:Y:S01]  /*2bc0*/  BSSY B1, `(.L_x_40) ;  /* 0x000000b000017945 */ /* 0x000fe20003800000 */
[----:B------:R-:W-:Y:S02]  /*2bd0*/  ISETP.LT.OR P1, PT, R25, 0x9, !P1 ;  /* 0x000000091900780c */ /* 0x000fe40004f21670 */
[----:B------:R-:W-:-:S05]  /*2be0*/  F2FP.F16.E5M2.UNPACK_B R27, R27 ;  /* 0x0000001bff1b723e */ /* 0x000fca00020004ff */
[----:B------:R-:W-:-:S05]  /*2bf0*/  HADD2.F32 R27, -RZ, R27.H0_H0 ;  /* 0x2000001bff1b7230 */ /* 0x000fca0000004100 */
[----:B------:R-:W-:Y:S01]  /*2c00*/  FMUL R28, R27, R10 ;  /* 0x0000000a1b1c7220 */ /* 0x000fe20000400000 */
[----:B------:R-:W-:-:S03]  /*2c10*/  PRMT R27, RZ, 0x7610, R27 ;  /* 0x00007610ff1b7816 */ /* 0x000fc6000000001b */
[----:B------:R-:W-:-:S05]  /*2c20*/  FFMA R28, R77, R3, R28 ;  /* 0x000000034d1c7223 */ /* 0x000fca000000001c */
[----:B-1----:R-:W-:-:S05]  /*2c30*/  F2FP.SATFINITE.E5M2.F32.PACK_AB_MERGE_C R29, RZ, R28, RZ ;  /* 0x0000001cff1d723e */ /* 0x002fca00048060ff */
[----:B------:R1:W-:Y:S01]  /*2c40*/  @!P0 STG.E.U8 desc[UR16][R6.64], R29 ;  /* 0x0000001d06008986 */ /* 0x0003e2000c101110 */
[----:B------:R-:W-:Y:S05]  /*2c50*/  @P1 BRA `(.L_x_41) ;  /* 0x0000000000041947 */ /* 0x000fea0003800000 */
[----:B------:R4:W5:Y:S02]  /*2c60*/  LDG.E.U8 R27, desc[UR16][R16.64+0x1] ;  /* 0x00000110101b7981 */ /* 0x000964000c1e1100 */
.L_x_41:
[----:B------:R-:W-:Y:S05]  /*2c70*/  BSYNC B1 ;  /* 0x0000000000017941 */ /* 0x000fea0003800000 */
.L_x_40:
[----:B-----5:R-:W-:Y:S01]  /*2c80*/  LOP3.LUT R27, R27, 0xff, RZ, 0xc0, !PT ;  /* 0x000000ff1b1b7812 */ /* 0x020fe200078ec0ff */
[----:B------:R-:W-:Y:S01]  /*2c90*/  BSSY B1, `(.L_x_42) ;  /* 0x000000c000017945 */ /* 0x000fe20003800000 */
[----:B------:R-:W-:Y:S02]  /*2ca0*/  ISETP.GE.AND P0, PT, R26, 0x9, PT ;  /* 0x000000091a00780c */ /* 0x000fe40003f06270 */
[----:B------:R-:W-:Y:S02]  /*2cb0*/  F2FP.F16.E5M2.UNPACK_B R27, R27 ;  /* 0x0000001bff1b723e */ /* 0x000fe400020004ff */
[----:B------:R-:W-:-:S03]  /*2cc0*/  ISETP.LT.OR P2, PT, R25, 0x1, !P0 ;  /* 0x000000011900780c */ /* 0x000fc60004741670 */
[----:B------:R-:W-:-:S05]  /*2cd0*/  HADD2.F32 R27, -RZ, R27.H0_H0 ;  /* 0x2000001bff1b7230 */ /* 0x000fca0000004100 */
[----:B------:R-:W-:-:S04]  /*2ce0*/  FMUL R27, R27, R10 ;  /* 0x0000000a1b1b7220 */ /* 0x000fc80000400000 */
[----:B------:R-:W-:-:S05]  /*2cf0*/  FFMA R27, R76, R3, R27 ;  /* 0x000000034c1b7223 */ /* 0x000fca000000001b */
[----:B-1----:R-:W-:Y:S02]  /*2d00*/  F2FP.SATFINITE.E5M2.F32.PACK_AB_MERGE_C R29, RZ, R27, RZ ;  /* 0x0000001bff1d723e */ /* 0x002fe400048060ff */
[----:B------:R-:W-:-:S03]  /*2d10*/  PRMT R27, RZ, 0x7610, R27 ;  /* 0x00007610ff1b7816 */ /* 0x000fc6000000001b */
[----:B------:R1:W-:Y:S01]  /*2d20*/  @!P1 STG.E.U8 desc[UR16][R6.64+0x1], R29 ;  /* 0x0000011d06009986 */ /* 0x0003e2000c101110 */
[----:B------:R-:W-:Y:S05]  /*2d30*/  @P2 BRA `(.L_x_43) ;  /* 0x0000000000042947 */ /* 0x000fea0003800000 */
[----:B------:R0:W5:Y:S02]  /*2d40*/  LDG.E.U8 R27, desc[UR16][R12.64+0x8] ;  /* 0x000008100c1b7981 */ /* 0x000164000c1e1100 */
.L_x_43:
[----:B------:R-:W-:Y:S05]  /*2d50*/  BSYNC B1 ;  /* 0x0000000000017941 */ /* 0x000fea0003800000 */
.L_x_42:
        /* <DEDUP_REMOVED lines=13> */
.L_x_45:
[----:B------:R-:W-:Y:S05]  /*2e30*/  BSYNC B1 ;  /* 0x0000000000017941 */ /* 0x000fea0003800000 */
.L_x_44:
[----:B-----5:R-:W-:Y:S01]  /*2e40*/  LOP3.LUT R27, R27, 0xff, RZ, 0xc0, !PT ;  /* 0x000000ff1b1b7812 */ /* 0x020fe200078ec0ff */
[----:B------:R-:W-:Y:S01]  /*2e50*/  BSSY B1, `(.L_x_46) ;  /* 0x000000b000017945 */ /* 0x000fe20003800000 */
[----:B------:R-:W-:Y:S02]  /*2e60*/  ISETP.LT.OR P0, PT, R25, 0x9, !P0 ;  /* 0x000000091900780c */ /* 0x000fe40004701670 */
[----:B------:R-:W-:-:S05]  /*2e70*/  F2FP.F16.E5M2.UNPACK_B R27, R27 ;  /* 0x0000001bff1b723e */ /* 0x000fca00020004ff */
        /* <DEDUP_REMOVED lines=8> */
.L_x_47:
[----:B------:R-:W-:Y:S05]  /*2f00*/  BSYNC B1 ;  /* 0x0000000000017941 */ /* 0x000fea0003800000 */
.L_x_46:
        /* <DEDUP_REMOVED lines=12> */
.L_x_49:
[----:B------:R-:W-:Y:S05]  /*2fd0*/  BSYNC B1 ;  /* 0x0000000000017941 */ /* 0x000fea0003800000 */
.L_x_48:
        /* <DEDUP_REMOVED lines=13> */
.L_x_51:
[----:B------:R-:W-:Y:S05]  /*30b0*/  BSYNC B1 ;  /* 0x0000000000017941 */ /* 0x000fea0003800000 */
.L_x_50:
        /* <DEDUP_REMOVED lines=13> */
.L_x_53:
[----:B------:R-:W-:Y:S05]  /*3190*/  BSYNC B1 ;  /* 0x0000000000017941 */ /* 0x000fea0003800000 */
.L_x_52:
        /* <DEDUP_REMOVED lines=12> */
.L_x_55:
[----:B------:R-:W-:Y:S05]  /*3260*/  BSYNC B1 ;  /* 0x0000000000017941 */ /* 0x000fea0003800000 */
.L_x_54:
        /* <DEDUP_REMOVED lines=12> */
.L_x_57:
[----:B------:R-:W-:Y:S05]  /*3330*/  BSYNC B1 ;  /* 0x0000000000017941 */ /* 0x000fea0003800000 */
.L_x_56:
        /* <DEDUP_REMOVED lines=13> */
.L_x_59:
[----:B------:R-:W-:Y:S05]  /*3410*/  BSYNC B1 ;  /* 0x0000000000017941 */ /* 0x000fea0003800000 */
.L_x_58:
        /* <DEDUP_REMOVED lines=13> */
.L_x_61:
[----:B------:R-:W-:Y:S05]  /*34f0*/  BSYNC B1 ;  /* 0x0000000000017941 */ /* 0x000fea0003800000 */
.L_x_60:
        /* <DEDUP_REMOVED lines=12> */
.L_x_63:
[----:B------:R-:W-:Y:S05]  /*35c0*/  BSYNC B1 ;  /* 0x0000000000017941 */ /* 0x000fea0003800000 */
.L_x_62:
        /* <DEDUP_REMOVED lines=12> */
.L_x_65:
[----:B------:R-:W-:Y:S05]  /*3690*/  BSYNC B1 ;  /* 0x0000000000017941 */ /* 0x000fea0003800000 */
.L_x_64:
        /* <DEDUP_REMOVED lines=13> */
.L_x_67:
[----:B------:R-:W-:Y:S05]  /*3770*/  BSYNC B1 ;  /* 0x0000000000017941 */ /* 0x000fea0003800000 */
.L_x_66:
        /* <DEDUP_REMOVED lines=13> */
.L_x_69:
[----:B------:R-:W-:Y:S05]  /*3850*/  BSYNC B1 ;  /* 0x0000000000017941 */ /* 0x000fea0003800000 */
.L_x_68:
        /* <DEDUP_REMOVED lines=12> */
.L_x_71:
[----:B------:R-:W-:Y:S05]  /*3920*/  BSYNC B1 ;  /* 0x0000000000017941 */ /* 0x000fea0003800000 */
.L_x_70:
        /* <DEDUP_REMOVED lines=12> */
.L_x_73:
[----:B------:R-:W-:Y:S05]  /*39f0*/  BSYNC B1 ;  /* 0x0000000000017941 */ /* 0x000fea0003800000 */
.L_x_72:
        /* <DEDUP_REMOVED lines=13> */
.L_x_75:
[----:B------:R-:W-:Y:S05]  /*3ad0*/  BSYNC B1 ;  /* 0x0000000000017941 */ /* 0x000fea0003800000 */
.L_x_74:
        /* <DEDUP_REMOVED lines=13> */
.L_x_77:
[----:B------:R-:W-:Y:S05]  /*3bb0*/  BSYNC B1 ;  /* 0x0000000000017941 */ /* 0x000fea0003800000 */
.L_x_76:
        /* <DEDUP_REMOVED lines=12> */
.L_x_79:
[----:B------:R-:W-:Y:S05]  /*3c80*/  BSYNC B1 ;  /* 0x0000000000017941 */ /* 0x000fea0003800000 */
.L_x_78:
[----:B-----5:R-:W-:Y:S01]  /*3c90*/  LOP3.LUT R27, R27, 0xff, RZ, 0xc0, !PT ;  /* 0x000000ff1b1b7812 */ /* 0x020fe200078ec0ff */
[----:B------:R-:W-:Y:S01]  /*3ca0*/  BSSY B1, `(.L_x_80) ;  /* 0x000000b000017945 */ /* 0x000fe20003800000 */
[----:B------:R-:W-:Y:S02]  /*3cb0*/  ISETP.LT.OR P1, PT, R25, 0x9, !P1 ;  /* 0x000000091900780c */ /* 0x000fe40004f21670 */
[----:B------:R-:W-:-:S05]  /*3cc0*/  F2FP.F16.E5M2.UNPACK_B R27, R27 ;  /* 0x0000001bff1b723e */ /* 0x000fca00020004ff */
[----:B------:R-:W-:-:S05]  /*3cd0*/  HADD2.F32 R27, -RZ, R27.H0_H0 ;  /* 0x2000001bff1b7230 */ /* 0x000fca0000004100 */
[----:B------:R-:W-:-:S04]  /*3ce0*/  FMUL R28, R27, R10 ;  /* 0x0000000a1b1c7220 */ /* 0x000fc80000400000 */
[----:B------:R-:W-:Y:S01]  /*3cf0*/  FFMA R28, R23, R3, R28 ;  /* 0x00000003171c7223 */ /* 0x000fe2000000001c */
[----:B------:R-:W-:-:S04]  /*3d00*/  PRMT R23, RZ, 0x7610, R23 ;  /* 0x00007610ff177816 */ /* 0x000fc80000000017 */
[----:B------:R-:W-:-:S05]  /*3d10*/  F2FP.SATFINITE.E5M2.F32.PACK_AB_MERGE_C R27, RZ, R28, RZ ;  /* 0x0000001cff1b723e */ /* 0x000fca00048060ff */
[----:B------:R0:W-:Y:S01]  /*3d20*/  @!P0 STG.E.U8 desc[UR16][R6.64+0x28], R27 ;  /* 0x0000281b06008986 */ /* 0x0001e2000c101110 */
[----:B------:R-:W-:Y:S05]  /*3d30*/  @P1 BRA `(.L_x_81) ;  /* 0x0000000000041947 */ /* 0x000fea0003800000 */
[----:B------:R0:W5:Y:S02]  /*3d40*/  LDG.E.U8 R23, desc[UR16][R16.64+0x29] ;  /* 0x0000291010177981 */ /* 0x000164000c1e1100 */
.L_x_81:
[----:B------:R-:W-:Y:S05]  /*3d50*/  BSYNC B1 ;  /* 0x0000000000017941 */ /* 0x000fea0003800000 */
.L_x_80:
        /* <DEDUP_REMOVED lines=8> */
[----:B0-----:R-:W-:Y:S02]  /*3de0*/  F2FP.SATFINITE.E5M2.F32.PACK_AB_MERGE_C R27, RZ, R23, RZ ;  /* 0x00000017ff1b723e */ /* 0x001fe400048060ff */
[----:B------:R-:W-:-:S03]  /*3df0*/  PRMT R23, RZ, 0x7610, R23 ;  /* 0x00007610ff177816 */ /* 0x000fc60000000017 */
[----:B------:R0:W-:Y:S01]  /*3e00*/  @!P1 STG.E.U8 desc[UR16][R6.64+0x29], R27 ;  /* 0x0000291b06009986 */ /* 0x0001e2000c101110 */
[----:B------:R-:W-:Y:S05]  /*3e10*/  @P2 BRA `(.L_x_83) ;  /* 0x0000000000042947 */ /* 0x000fea0003800000 */
[----:B------:R0:W5:Y:S02]  /*3e20*/  LDG.E.U8 R23, desc[UR16][R12.64+0x30] ;  /* 0x000030100c177981 */ /* 0x000164000c1e1100 */
.L_x_83:
[----:B------:R-:W-:Y:S05]  /*3e30*/  BSYNC B1 ;  /* 0x0000000000017941 */ /* 0x000fea0003800000 */
.L_x_82:
[----:B-----5:R-:W-:Y:S01]  /*3e40*/  LOP3.LUT R23, R23, 0xff, RZ, 0xc0, !PT ;  /* 0x000000ff17177812 */ /* 0x020fe200078ec0ff */
[----:B------:R-:W-:Y:S01]  /*3e50*/  BSSY B1, `(.L_x_84) ;  /* 0x000000c000017945 */ /* 0x000fe20003800000 */
[----:B------:R-:W-:Y:S02]  /*3e60*/  ISETP.GE.AND P1, PT, R26, 0x32, PT ;  /* 0x000000321a00780c */ /* 0x000fe40003f26270 */
[----:B------:R-:W-:Y:S02]  /*3e70*/  F2FP.F16.E5M2.UNPACK_B R23, R23 ;  /* 0x00000017ff17723e */ /* 0x000fe400020004ff */
[----:B------:R-:W-:-:S03]  /*3e80*/  ISETP.LT.OR P3, PT, R25, 0x1, !P1 ;  /* 0x000000011900780c */ /* 0x000fc60004f61670 */
        /* <DEDUP_REMOVED lines=8> */
.L_x_85:
[----:B------:R-:W-:Y:S05]  /*3f10*/  BSYNC B1 ;  /* 0x0000000000017941 */ /* 0x000fea0003800000 */
.L_x_84:
[----:B-----5:R-:W-:Y:S01]  /*3f20*/  LOP3.LUT R21, R21, 0xff, RZ, 0xc0, !PT ;  /* 0x000000ff15157812 */ /* 0x020fe200078ec0ff */
[----:B------:R-:W-:Y:S01]  /*3f30*/  BSSY B1, `(.L_x_86) ;  /* 0x000000b000017945 */ /* 0x000fe20003800000 */
[----:B------:R-:W-:Y:S02]  /*3f40*/  ISETP.LT.OR P0, PT, R25, 0x9, !P0 ;  /* 0x000000091900780c */ /* 0x000fe40004701670 */
[----:B------:R-:W-:-:S05]  /*3f50*/  F2FP.F16.E5M2.UNPACK_B R21, R21 ;  /* 0x00000015ff15723e */ /* 0x000fca00020004ff */
        /* <DEDUP_REMOVED lines=8> */
.L_x_87:
[----:B------:R-:W-:Y:S05]  /*3fe0*/  BSYNC B1 ;  /* 0x0000000000017941 */ /* 0x000fea0003800000 */
.L_x_86:
        /* <DEDUP_REMOVED lines=12> */
.L_x_89:
[----:B------:R-:W-:Y:S05]  /*40b0*/  BSYNC B1 ;  /* 0x0000000000017941 */ /* 0x000fea0003800000 */
.L_x_88:
        /* <DEDUP_REMOVED lines=13> */
.L_x_91:
[----:B------:R-:W-:Y:S05]  /*4190*/  BSYNC B1 ;  /* 0x0000000000017941 */ /* 0x000fea0003800000 */
.L_x_90:
        /* <DEDUP_REMOVED lines=13> */
.L_x_93:
[----:B------:R-:W-:Y:S05]  /*4270*/  BSYNC B1 ;  /* 0x0000000000017941 */ /* 0x000fea0003800000 */
.L_x_92:
[----:B-----5:R-:W-:Y:S01]  /*4280*/  LOP3.LUT R15, R15, 0xff, RZ, 0xc0, !PT ;  /* 0x000000ff0f0f7812 */ /* 0x020fe200078ec0ff */
[----:B------:R-:W-:Y:S01]  /*4290*/  BSSY B1, `(.L_x_94) ;  /* 0x000000b000017945 */ /* 0x000fe20003800000 */
[----:B------:R-:W-:Y:S02]  /*42a0*/  ISETP.LT.OR P0, PT, R25, 0x9, !P0 ;  /* 0x000000091900780c */ /* 0x000fe40004701670 */
[----:B------:R-:W-:Y:S02]  /*42b0*/  F2FP.F16.E5M2.UNPACK_B R15, R15 ;  /* 0x0000000fff0f723e */ /* 0x000fe400020004ff */
[----:B0-2---:R-:W-:-:S03]  /*42c0*/  PRMT R12, RZ, 0x7610, R12 ;  /* 0x00007610ff0c7816 */ /* 0x005fc6000000000c */
[----:B------:R-:W-:-:S05]  /*42d0*/  HADD2.F32 R15, -RZ, R15.H0_H0 ;  /* 0x2000000fff0f7230 */ /* 0x000fca0000004100 */
[----:B------:R-:W-:-:S04]  /*42e0*/  FMUL R15, R15, R10 ;  /* 0x0000000a0f0f7220 */ /* 0x000fc80000400000 */
[----:B------:R-:W-:-:S05]  /*42f0*/  FFMA R15, R18, R3, R15 ;  /* 0x00000003120f7223 */ /* 0x000fca000000000f */
[----:B------:R-:W-:-:S05]  /*4300*/  F2FP.SATFINITE.E5M2.F32.PACK_AB_MERGE_C R15, RZ, R15, RZ ;  /* 0x0000000fff0f723e */ /* 0x000fca00048060ff */
[----:B------:R0:W-:Y:S01]  /*4310*/  @!P3 STG.E.U8 desc[UR16][R8.64+0x39], R15 ;  /* 0x0000390f0800b986 */ /* 0x0001e2000c101110 */
[----:B------:R-:W-:Y:S05]  /*4320*/  @P0 BRA `(.L_x_95) ;  /* 0x0000000000040947 */ /* 0x000fea0003800000 */
[----:B------:R2:W5:Y:S02]  /*4330*/  LDG.E.U8 R12, desc[UR16][R16.64+0x38] ;  /* 0x00003810100c7981 */ /* 0x000564000c1e1100 */
.L_x_95:
[----:B------:R-:W-:Y:S05]  /*4340*/  BSYNC B1 ;  /* 0x0000000000017941 */ /* 0x000fea0003800000 */
.L_x_94:
[----:B-----5:R-:W-:Y:S01]  /*4350*/  LOP3.LUT R12, R12, 0xff, RZ, 0xc0, !PT ;  /* 0x000000ff0c0c7812 */ /* 0x020fe200078ec0ff */
[----:B------:R-:W-:Y:S01]  /*4360*/  BSSY B1, `(.L_x_96) ;  /* 0x000000b000017945 */ /* 0x000fe20003800000 */
[----:B------:R-:W-:Y:S02]  /*4370*/  ISETP.LT.OR P1, PT, R25, 0x9, !P1 ;  /* 0x000000091900780c */ /* 0x000fe40004f21670 */
[----:B------:R-:W-:-:S05]  /*4380*/  F2FP.F16.E5M2.UNPACK_B R12, R12 ;  /* 0x0000000cff0c723e */ /* 0x000fca00020004ff */
[----:B01----:R-:W-:-:S05]  /*4390*/  HADD2.F32 R9, -RZ, R12.H0_H0 ;  /* 0x2000000cff097230 */ /* 0x003fca0000004100 */
[----:B------:R-:W-:-:S04]  /*43a0*/  FMUL R8, R9, R10 ;  /* 0x0000000a09087220 */ /* 0x000fc80000400000 */
[----:B------:R-:W-:-:S05]  /*43b0*/  FFMA R8, R11, R3, R8 ;  /* 0x000000030b087223 */ /* 0x000fca0000000008 */
[----:B------:R-:W-:Y:S02]  /*43c0*/  F2FP.SATFINITE.E5M2.F32.PACK_AB_MERGE_C R9, RZ, R8, RZ ;  /* 0x00000008ff09723e */ /* 0x000fe400048060ff */
[----:B------:R-:W-:-:S03]  /*43d0*/  PRMT R8, RZ, 0x7610, R8 ;  /* 0x00007610ff087816 */ /* 0x000fc60000000008 */
[----:B------:R0:W-:Y:S01]  /*43e0*/  @!P0 STG.E.U8 desc[UR16][R6.64+0x38], R9 ;  /* 0x0000380906008986 */ /* 0x0001e2000c101110 */
[----:B------:R-:W-:Y:S05]  /*43f0*/  @P1 BRA `(.L_x_97) ;  /* 0x0000000000041947 */ /* 0x000fea0003800000 */
[----:B------:R1:W5:Y:S02]  /*4400*/  LDG.E.U8 R8, desc[UR16][R16.64+0x39] ;  /* 0x0000391010087981 */ /* 0x000364000c1e1100 */
.L_x_97:
[----:B------:R-:W-:Y:S05]  /*4410*/  BSYNC B1 ;  /* 0x0000000000017941 */ /* 0x000fea0003800000 */
.L_x_96:
[----:B------:R-:W-:Y:S05]  /*4420*/  @P1 BRA `(.L_x_98) ;  /* 0x0000000800601947 */ /* 0x000fea0003800000 */
[----:B-----5:R-:W-:-:S04]  /*4430*/  LOP3.LUT R8, R8, 0xff, RZ, 0xc0, !PT ;  /* 0x000000ff08087812 */ /* 0x020fc800078ec0ff */
[----:B------:R-:W-:-:S05]  /*4440*/  F2FP.F16.E5M2.UNPACK_B R8, R8 ;  /* 0x00000008ff08723e */ /* 0x000fca00020004ff */
[----:B0-----:R-:W-:-:S05]  /*4450*/  HADD2.F32 R9, -RZ, R8.H0_H0 ;  /* 0x20000008ff097230 */ /* 0x001fca0000004100 */
[----:B------:R-:W-:-:S04]  /*4460*/  FMUL R9, R9, R10 ;  /* 0x0000000a09097220 */ /* 0x000fc80000400000 */
[----:B------:R-:W-:-:S05]  /*4470*/  FFMA R9, R14, R3, R9 ;  /* 0x000000030e097223 */ /* 0x000fca0000000009 */
[----:B------:R-:W-:-:S05]  /*4480*/  F2FP.SATFINITE.E5M2.F32.PACK_AB_MERGE_C R9, RZ, R9, RZ ;  /* 0x00000009ff09723e */ /* 0x000fca00048060ff */
[----:B------:R0:W-:Y:S01]  /*4490*/  STG.E.U8 desc[UR16][R6.64+0x39], R9 ;  /* 0x0000390906007986 */ /* 0x0001e2000c101110 */
[----:B------:R-:W-:Y:S05]  /*44a0*/  BRA `(.L_x_98) ;  /* 0x0000000800407947 */ /* 0x000fea0003800000 */
.L_x_33:
[C---:B------:R-:W-:Y:S01]  /*44b0*/  ISETP.GE.AND P3, PT, R26.reuse, 0x1, PT ;  /* 0x000000011a00780c */ /* 0x040fe20003f66270 */
[-C--:B--2---:R-:W-:Y:S01]  /*44c0*/  FMUL R79, R79, R3.reuse ;  /* 0x000000034f4f7220 */ /* 0x084fe20000400000 */
[----:B------:R-:W-:Y:S01]  /*44d0*/  ISETP.GE.AND P0, PT, R26, 0x2, PT ;  /* 0x000000021a00780c */ /* 0x000fe20003f06270 */
[-C--:B------:R-:W-:Y:S01]  /*44e0*/  FMUL R78, R78, R3.reuse ;  /* 0x000000034e4e7220 */ /* 0x080fe20000400000 */
[----:B------:R-:W-:Y:S01]  /*44f0*/  ISETP.LT.OR P1, PT, R25, 0x1, !P3 ;  /* 0x000000011900780c */ /* 0x000fe20005f21670 */
[-C--:B------:R-:W-:Y:S01]  /*4500*/  FMUL R77, R77, R3.reuse ;  /* 0x000000034d4d7220 */ /* 0x080fe20000400000 */
[C---:B------:R-:W-:Y:S01]  /*4510*/  ISETP.LT.OR P2, PT, R25.reuse, 0x1, !P0 ;  /* 0x000000011900780c */ /* 0x040fe20004741670 */
[-C--:B------:R-:W-:Y:S01]  /*4520*/  FMUL R76, R76, R3.reuse ;  /* 0x000000034c4c7220 */ /* 0x080fe20000400000 */
[----:B------:R-:W-:Y:S01]  /*4530*/  ISETP.LT.OR P3, PT, R25, 0x9, !P3 ;  /* 0x000000091900780c */ /* 0x000fe20005f61670 */
[----:B------:R-:W-:Y:S01]  /*4540*/  FMUL R75, R75, R3 ;  /* 0x000000034b4b7220 */ /* 0x000fe20000400000 */
[----:B------:R-:W-:Y:S01]  /*4550*/  F2FP.SATFINITE.E5M2.F32.PACK_AB_MERGE_C R79, RZ, R79, RZ ;  /* 0x0000004fff4f723e */ /* 0x000fe200048060ff */
[-C--:B------:R-:W-:Y:S01]  /*4560*/  FMUL R74, R74, R3.reuse ;  /* 0x000000034a4a7220 */ /* 0x080fe20000400000 */
[----:B------:R-:W-:Y:S01]  /*4570*/  F2FP.SATFINITE.E5M2.F32.PACK_AB_MERGE_C R13, RZ, R78, RZ ;  /* 0x0000004eff0d723e */ /* 0x000fe200048060ff */
[----:B------:R-:W-:Y:S01]  /*4580*/  FMUL R73, R73, R3 ;  /* 0x0000000349497220 */ /* 0x000fe20000400000 */
[----:B------:R-:W-:Y:S01]  /*4590*/  F2FP.SATFINITE.E5M2.F32.PACK_AB_MERGE_C R77, RZ, R77, RZ ;  /* 0x0000004dff4d723e */ /* 0x000fe200048060ff */
[-C--:B------:R-:W-:Y:S01]  /*45a0*/  FMUL R72, R72, R3.reuse ;  /* 0x0000000348487220 */ /* 0x080fe20000400000 */
[----:B------:R-:W-:Y:S01]  /*45b0*/  ISETP.LT.OR P0, PT, R25, 0x9, !P0 ;  /* 0x000000091900780c */ /* 0x000fe20004701670 */
[----:B------:R-:W-:Y:S01]  /*45c0*/  @!P1 STG.E.U8 desc[UR16][R8.64], R79 ;  /* 0x0000004f08009986 */ /* 0x000fe2000c101110 */
[C---:B------:R-:W-:Y:S01]  /*45d0*/  ISETP.GE.AND P1, PT, R26.reuse, 0x9, PT ;  /* 0x000000091a00780c */ /* 0x040fe20003f26270 */
[----:B------:R-:W-:Y:S01]  /*45e0*/  FMUL R71, R71, R3 ;  /* 0x0000000347477220 */ /* 0x000fe20000400000 */
[----:B------:R-:W-:Y:S01]  /*45f0*/  F2FP.SATFINITE.E5M2.F32.PACK_AB_MERGE_C R75, RZ, R75, RZ ;  /* 0x0000004bff4b723e */ /* 0x000fe200048060ff */
[----:B------:R0:W-:Y:S01]  /*4600*/  @!P2 STG.E.U8 desc[UR16][R8.64+0x1], R13 ;  /* 0x0000010d0800a986 */ /* 0x0001e2000c101110 */
[----:B------:R-:W-:Y:S01]  /*4610*/  ISETP.GE.AND P2, PT, R26, 0xa, PT ;  /* 0x0000000a1a00780c */ /* 0x000fe20003f46270 */
[-C--:B------:R-:W-:Y:S01]  /*4620*/  FMUL R70, R70, R3.reuse ;  /* 0x0000000346467220 */ /* 0x080fe20000400000 */
[----:B------:R-:W-:Y:S01]  /*4630*/  F2FP.SATFINITE.E5M2.F32.PACK_AB_MERGE_C R17, RZ, R74, RZ ;  /* 0x0000004aff11723e */ /* 0x000fe200048060ff */
[----:B------:R-:W-:Y:S01]  /*4640*/  @!P3 STG.E.U8 desc[UR16][R6.64], R77 ;  /* 0x0000004d0600b986 */ /* 0x000fe2000c101110 */
[C---:B------:R-:W-:Y:S01]  /*4650*/  ISETP.LT.OR P3, PT, R25.reuse, 0x1, !P1 ;  /* 0x000000011900780c */ /* 0x040fe20004f61670 */
[-C--:B------:R-:W-:Y:S01]  /*4660*/  FMUL R68, R68, R3.reuse ;  /* 0x0000000344447220 */ /* 0x080fe20000400000 */
[----:B------:R-:W-:Y:S01]  /*4670*/  ISETP.LT.OR P5, PT, R25, 0x1, !P2 ;  /* 0x000000011900780c */ /* 0x000fe200057a1670 */
[-C--:B------:R-:W-:Y:S01]  /*4680*/  FMUL R67, R67, R3.reuse ;  /* 0x0000000343437220 */ /* 0x080fe20000400000 */
[----:B------:R-:W-:Y:S01]  /*4690*/  ISETP.LT.OR P1, PT, R25, 0x9, !P1 ;  /* 0x000000091900780c */ /* 0x000fe20004f21670 */
[----:B------:R-:W-:Y:S01]  /*46a0*/  FMUL R65, R65, R3 ;  /* 0x0000000341417220 */ /* 0x000fe20000400000 */
[----:B------:R-:W-:Y:S01]  /*46b0*/  F2FP.SATFINITE.E5M2.F32.PACK_AB_MERGE_C R73, RZ, R73, RZ ;  /* 0x00000049ff49723e */ /* 0x000fe200048060ff */
[-C--:B------:R-:W-:Y:S01]  /*46c0*/  FMUL R66, R66, R3.reuse ;  /* 0x0000000342427220 */ /* 0x080fe20000400000 */
[----:B0-----:R-:W-:Y:S01]  /*46d0*/  F2FP.SATFINITE.E5M2.F32.PACK_AB_MERGE_C R13, RZ, R76, RZ ;  /* 0x0000004cff0d723e */ /* 0x001fe200048060ff */
[-C--:B------:R-:W-:Y:S01]  /*46e0*/  FMUL R64, R64, R3.reuse ;  /* 0x0000000340407220 */ /* 0x080fe20000400000 */
[----:B------:R-:W-:Y:S01]  /*46f0*/  ISETP.LT.OR P2, PT, R25, 0x9, !P2 ;  /* 0x000000091900780c */ /* 0x000fe20005741670 */
[-C--:B------:R-:W-:Y:S01]  /*4700*/  FMUL R63, R63, R3.reuse ;  /* 0x000000033f3f7220 */ /* 0x080fe20000400000 */
[----:B------:R-:W-:Y:S01]  /*4710*/  F2FP.SATFINITE.E5M2.F32.PACK_AB_MERGE_C R27, RZ, R72, RZ ;  /* 0x00000048ff1b723e */ /* 0x000fe200048060ff */
[----:B------:R0:W-:Y:S01]  /*4720*/  @!P0 STG.E.U8 desc[UR16][R6.64+0x1], R13 ;  /* 0x0000010d06008986 */ /* 0x0001e2000c101110 */
[C---:B------:R-:W-:Y:S01]  /*4730*/  ISETP.GE.AND P0, PT, R26.reuse, 0x11, PT ;  /* 0x000000111a00780c */ /* 0x040fe20003f06270 */
[----:B------:R-:W-:Y:S01]  /*4740*/  FMUL R61, R61, R3 ;  /* 0x000000033d3d7220 */ /* 0x000fe20000400000 */
[----:B------:R-:W-:Y:S01]  /*4750*/  F2FP.SATFINITE.E5M2.F32.PACK_AB_MERGE_C R71, RZ, R71, RZ ;  /* 0x00000047ff47723e */ /* 0x000fe200048060ff */
[----:B------:R-:W-:Y:S01]  /*4760*/  @!P3 STG.E.U8 desc[UR16][R8.64+0x8], R75 ;  /* 0x0000084b0800b986 */ /* 0x000fe2000c101110 */
[----:B------:R-:W-:Y:S01]  /*4770*/  ISETP.GE.AND P3, PT, R26, 0x12, PT ;  /* 0x000000121a00780c */ /* 0x000fe20003f66270 */
[----:B------:R-:W-:Y:S01]  /*4780*/  FMUL R62, R62, R3 ;  /* 0x000000033e3e7220 */ /* 0x000fe20000400000 */
[----:B------:R-:W-:Y:S01]  /*4790*/  F2FP.SATFINITE.E5M2.F32.PACK_AB_MERGE_C R67, RZ, R67, RZ ;  /* 0x00000043ff43723e */ /* 0x000fe200048060ff */
[----:B------:R1:W-:Y:S01]  /*47a0*/  @!P5 STG.E.U8 desc[UR16][R8.64+0x9], R17 ;  /* 0x000009110800d986 */ /* 0x0003e2000c101110 */
[----:B------:R-:W-:Y:S01]  /*47b0*/  ISETP.LT.OR P5, PT, R25, 0x1, !P3 ;  /* 0x000000011900780c */ /* 0x000fe20005fa1670 */
[-C--:B------:R-:W-:Y:S01]  /*47c0*/  FMUL R59, R59, R3.reuse ;  /* 0x000000033b3b7220 */ /* 0x080fe20000400000 */
[C---:B------:R-:W-:Y:S01]  /*47d0*/  ISETP.LT.OR P3, PT, R25.reuse, 0x9, !P3 ;  /* 0x000000091900780c */ /* 0x040fe20005f61670 */
[----:B------:R-:W-:Y:S01]  /*47e0*/  @!P1 STG.E.U8 desc[UR16][R6.64+0x8], R73 ;  /* 0x0000084906009986 */ /* 0x000fe2000c101110 */
[----:B------:R-:W-:Y:S01]  /*47f0*/  ISETP.LT.OR P1, PT, R25, 0x1, !P0 ;  /* 0x000000011900780c */ /* 0x000fe20004721670 */
[-C--:B------:R-:W-:Y:S01]  /*4800*/  FMUL R60, R60, R3.reuse ;  /* 0x000000033c3c7220 */ /* 0x080fe20000400000 */
[----:B0-----:R-:W-:Y:S01]  /*4810*/  F2FP.SATFINITE.E5M2.F32.PACK_AB_MERGE_C R13, RZ, R70, RZ ;  /* 0x00000046ff0d723e */ /* 0x001fe200048060ff */
[----:B------:R-:W-:Y:S01]  /*4820*/  @!P2 STG.E.U8 desc[UR16][R6.64+0x9], R27 ;  /* 0x0000091b0600a986 */ /* 0x000fe2000c101110 */
[----:B------:R-:W-:Y:S01]  /*4830*/  ISETP.GE.AND P2, PT, R26, 0x19, PT ;  /* 0x000000191a00780c */ /* 0x000fe20003f46270 */
[-C--:B------:R-:W-:Y:S01]  /*4840*/  FMUL R57, R57, R3.reuse ;  /* 0x0000000339397220 */ /* 0x080fe20000400000 */
[C---:B------:R-:W-:Y:S01]  /*4850*/  ISETP.LT.OR P0, PT, R25.reuse, 0x9, !P0 ;  /* 0x000000091900780c */ /* 0x040fe20004701670 */
[-C--:B------:R-:W-:Y:S01]  /*4860*/  FMUL R58, R58, R3.reuse ;  /* 0x000000033a3a7220 */ /* 0x080fe20000400000 */
[----:B------:R-:W-:Y:S01]  /*4870*/  ISETP.LT.OR P6, PT, R25, 0x1, !P2 ;  /* 0x000000011900780c */ /* 0x000fe200057c1670 */
[----:B------:R0:W-:Y:S01]  /*4880*/  @!P5 STG.E.U8 desc[UR16][R8.64+0x11], R13 ;  /* 0x0000110d0800d986 */ /* 0x0001e2000c101110 */
[----:B-1----:R-:W-:Y:S01]  /*4890*/  F2FP.SATFINITE.E5M2.F32.PACK_AB_MERGE_C R17, RZ, R68, RZ ;  /* 0x00000044ff11723e */ /* 0x002fe200048060ff */
[----:B------:R-:W-:Y:S01]  /*48a0*/  FMUL R56, R56, R3 ;  /* 0x0000000338387220 */ /* 0x000fe20000400000 */
[----:B------:R-:W-:Y:S01]  /*48b0*/  F2FP.SATFINITE.E5M2.F32.PACK_AB_MERGE_C R65, RZ, R65, RZ ;  /* 0x00000041ff41723e */ /* 0x000fe200048060ff */
[----:B------:R-:W-:Y:S01]  /*48c0*/  @!P1 STG.E.U8 desc[UR16][R8.64+0x10], R71 ;  /* 0x0000104708009986 */ /* 0x000fe2000c101110 */
[----:B------:R-:W-:Y:S01]  /*48d0*/  ISETP.GE.AND P1, PT, R26, 0x1a, PT ;  /* 0x0000001a1a00780c */ /* 0x000fe20003f26270 */
[-C--:B------:R-:W-:Y:S01]  /*48e0*/  FMUL R23, R23, R3.reuse ;  /* 0x0000000317177220 */ /* 0x080fe20000400000 */
[C---:B------:R-:W-:Y:S01]  /*48f0*/  ISETP.LT.OR P2, PT, R25.reuse, 0x9, !P2 ;  /* 0x000000091900780c */ /* 0x040fe20005741670 */
[----:B------:R1:W-:Y:S01]  /*4900*/  @!P3 STG.E.U8 desc[UR16][R6.64+0x11], R17 ;  /* 0x000011110600b986 */ /* 0x0003e2000c101110 */
[----:B------:R-:W-:Y:S01]  /*4910*/  ISETP.LT.OR P5, PT, R25, 0x1, !P1 ;  /* 0x000000011900780c */ /* 0x000fe20004fa1670 */
[-C--:B------:R-:W-:Y:S01]  /*4920*/  FMUL R21, R21, R3.reuse ;  /* 0x0000000315157220 */ /* 0x080fe20000400000 */
[----:B------:R-:W-:Y:S01]  /*4930*/  ISETP.LT.OR P3, PT, R25, 0x9, !P1 ;  /* 0x000000091900780c */ /* 0x000fe20004f61670 */
[----:B------:R-:W-:Y:S01]  /*4940*/  @!P0 STG.E.U8 desc[UR16][R6.64+0x10], R67 ;  /* 0x0000104306008986 */ /* 0x000fe2000c101110 */
[----:B0-----:R-:W-:Y:S01]  /*4950*/  F2FP.SATFINITE.E5M2.F32.PACK_AB_MERGE_C R13, RZ, R66, RZ ;  /* 0x00000042ff0d723e */ /* 0x001fe200048060ff */
[-C--:B------:R-:W-:Y:S01]  /*4960*/  FMUL R22, R22, R3.reuse ;  /* 0x0000000316167220 */ /* 0x080fe20000400000 */
[C---:B------:R-:W-:Y:S01]  /*4970*/  ISETP.GE.AND P0, PT, R26.reuse, 0x21, PT ;  /* 0x000000211a00780c */ /* 0x040fe20003f06270 */
[----:B------:R-:W-:Y:S01]  /*4980*/  @!P6 STG.E.U8 desc[UR16][R8.64+0x18], R65 ;  /* 0x000018410800e986 */ /* 0x000fe2000c101110 */
[----:B------:R-:W-:Y:S01]  /*4990*/  ISETP.GE.AND P1, PT, R26, 0x22, PT ;  /* 0x000000221a00780c */ /* 0x000fe20003f26270 */
[-C--:B------:R-:W-:Y:S01]  /*49a0*/  FMUL R19, R19, R3.reuse ;  /* 0x0000000313137220 */ /* 0x080fe20000400000 */
[C---:B------:R-:W-:Y:S01]  /*49b0*/  ISETP.LT.OR P6, PT, R25.reuse, 0x1, !P0 ;  /* 0x000000011900780c */ /* 0x040fe200047c1670 */
[-C--:B------:R-:W-:Y:S01]  /*49c0*/  FMUL R20, R20, R3.reuse ;  /* 0x0000000314147220 */ /* 0x080fe20000400000 */
[----:B-1----:R-:W-:Y:S01]  /*49d0*/  F2FP.SATFINITE.E5M2.F32.PACK_AB_MERGE_C R17, RZ, R64, RZ ;  /* 0x00000040ff11723e */ /* 0x002fe200048060ff */
[----:B------:R0:W-:Y:S01]  /*49e0*/  @!P5 STG.E.U8 desc[UR16][R8.64+0x19], R13 ;  /* 0x0000190d0800d986 */ /* 0x0001e2000c101110 */
[----:B------:R-:W-:Y:S01]  /*49f0*/  ISETP.LT.OR P5, PT, R25, 0x1, !P1 ;  /* 0x000000011900780c */ /* 0x000fe20004fa1670 */
[----:B------:R-:W-:Y:S01]  /*4a00*/  FMUL R15, R15, R3 ;  /* 0x000000030f0f7220 */ /* 0x000fe20000400000 */
[----:B------:R-:W-:Y:S01]  /*4a10*/  F2FP.SATFINITE.E5M2.F32.PACK_AB_MERGE_C R63, RZ, R63, RZ ;  /* 0x0000003fff3f723e */ /* 0x000fe200048060ff */
[----:B------:R1:W-:Y:S01]  /*4a20*/  @!P3 STG.E.U8 desc[UR16][R6.64+0x19], R17 ;  /* 0x000019110600b986 */ /* 0x0003e2000c101110 */
[----:B------:R-:W-:Y:S01]  /*4a30*/  F2FP.SATFINITE.E5M2.F32.PACK_AB_MERGE_C R61, RZ, R61, RZ ;  /* 0x0000003dff3d723e */ /* 0x000fe200048060ff */
[-C--:B------:R-:W-:Y:S01]  /*4a40*/  FMUL R18, R18, R3.reuse ;  /* 0x0000000312127220 */ /* 0x080fe20000400000 */
[----:B------:R-:W-:Y:S01]  /*4a50*/  F2FP.SATFINITE.E5M2.F32.PACK_AB_MERGE_C R27, RZ, R62, RZ ;  /* 0x0000003eff1b723e */ /* 0x000fe200048060ff */
[----:B------:R-:W-:Y:S01]  /*4a60*/  @!P2 STG.E.U8 desc[UR16][R6.64+0x18], R63 ;  /* 0x0000183f0600a986 */ /* 0x000fe2000c101110 */
[----:B------:R-:W-:Y:S01]  /*4a70*/  ISETP.LT.OR P3, PT, R25, 0x9, !P1 ;  /* 0x000000091900780c */ /* 0x000fe20004f61670 */
[-C--:B------:R-:W-:Y:S01]  /*4a80*/  FMUL R11, R11, R3.reuse ;  /* 0x000000030b0b7220 */ /* 0x080fe20000400000 */
[----:B------:R-:W-:Y:S01]  /*4a90*/  ISETP.GE.AND P2, PT, R26, 0x29, PT ;  /* 0x000000291a00780c */ /* 0x000fe20003f46270 */
[----:B------:R-:W-:Y:S01]  /*4aa0*/  @!P6 STG.E.U8 desc[UR16][R8.64+0x20], R61 ;  /* 0x0000203d0800e986 */ /* 0x000fe2000c101110 */
[C---:B------:R-:W-:Y:S01]  /*4ab0*/  ISETP.LT.OR P0, PT, R25.reuse, 0x9, !P0 ;  /* 0x000000091900780c */ /* 0x040fe20004701670 */
[----:B------:R-:W-:Y:S01]  /*4ac0*/  FMUL R14, R14, R3 ;  /* 0x000000030e0e7220 */ /* 0x000fe20000400000 */
[----:B------:R-:W-:Y:S01]  /*4ad0*/  ISETP.GE.AND P1, PT, R26, 0x2a, PT ;  /* 0x0000002a1a00780c */ /* 0x000fe20003f26270 */
[----:B------:R-:W-:Y:S01]  /*4ae0*/  @!P5 STG.E.U8 desc[UR16][R8.64+0x21], R27 ;  /* 0x0000211b0800d986 */ /* 0x000fe2000c101110 */
[----:B------:R-:W-:-:S02]  /*4af0*/  ISETP.LT.OR P6, PT, R25, 0x1, !P2 ;  /* 0x000000011900780c */ /* 0x000fc400057c1670 */
[C---:B------:R-:W-:Y:S02]  /*4b00*/  ISETP.LT.OR P5, PT, R25.reuse, 0x1, !P1 ;  /* 0x000000011900780c */ /* 0x040fe40004fa1670 */
[----:B------:R-:W-:Y:S02]  /*4b10*/  F2FP.SATFINITE.E5M2.F32.PACK_AB_MERGE_C R59, RZ, R59, RZ ;  /* 0x0000003bff3b723e */ /* 0x000fe400048060ff */
[----:B0-----:R-:W-:Y:S02]  /*4b20*/  F2FP.SATFINITE.E5M2.F32.PACK_AB_MERGE_C R13, RZ, R60, RZ ;  /* 0x0000003cff0d723e */ /* 0x001fe400048060ff */
[----:B------:R-:W-:Y:S01]  /*4b30*/  F2FP.SATFINITE.E5M2.F32.PACK_AB_MERGE_C R57, RZ, R57, RZ ;  /* 0x00000039ff39723e */ /* 0x000fe200048060ff */
[----:B------:R-:W-:Y:S01]  /*4b40*/  @!P0 STG.E.U8 desc[UR16][R6.64+0x20], R59 ;  /* 0x0000203b06008986 */ /* 0x000fe2000c101110 */
[----:B-1----:R-:W-:Y:S02]  /*4b50*/  F2FP.SATFINITE.E5M2.F32.PACK_AB_MERGE_C R17, RZ, R58, RZ ;  /* 0x0000003aff11723e */ /* 0x002fe400048060ff */
[C---:B------:R-:W-:Y:S01]  /*4b60*/  ISETP.LT.OR P1, PT, R25.reuse, 0x9, !P1 ;  /* 0x000000091900780c */ /* 0x040fe20004f21670 */
[----:B------:R0:W-:Y:S01]  /*4b70*/  @!P3 STG.E.U8 desc[UR16][R6.64+0x21], R13 ;  /* 0x0000210d0600b986 */ /* 0x0001e2000c101110 */
[----:B------:R-:W-:-:S02]  /*4b80*/  ISETP.LT.OR P2, PT, R25, 0x9, !P2 ;  /* 0x000000091900780c */ /* 0x000fc40005741670 */
[C---:B------:R-:W-:Y:S01]  /*4b90*/  ISETP.GE.AND P3, PT, R26.reuse, 0x31, PT ;  /* 0x000000311a00780c */ /* 0x040fe20003f66270 */
[----:B------:R-:W-:Y:S01]  /*4ba0*/  @!P6 STG.E.U8 desc[UR16][R8.64+0x28], R57 ;  /* 0x000028390800e986 */ /* 0x000fe2000c101110 */
[----:B------:R-:W-:Y:S02]  /*4bb0*/  ISETP.GE.AND P0, PT, R26, 0x32, PT ;  /* 0x000000321a00780c */ /* 0x000fe40003f06270 */
[----:B------:R-:W-:Y:S01]  /*4bc0*/  F2FP.SATFINITE.E5M2.F32.PACK_AB_MERGE_C R23, RZ, R23, RZ ;  /* 0x00000017ff17723e */ /* 0x000fe200048060ff */
[----:B------:R1:W-:Y:S01]  /*4bd0*/  @!P5 STG.E.U8 desc[UR16][R8.64+0x29], R17 ;  /* 0x000029110800d986 */ /* 0x0003e2000c101110 */
[C---:B------:R-:W-:Y:S02]  /*4be0*/  ISETP.LT.OR P5, PT, R25.reuse, 0x1, !P3 ;  /* 0x000000011900780c */ /* 0x040fe40005fa1670 */
[----:B------:R-:W-:Y:S02]  /*4bf0*/  ISETP.LT.OR P6, PT, R25, 0x1, !P0 ;  /* 0x000000011900780c */ /* 0x000fe400047c1670 */
[----:B0-----:R-:W-:Y:S01]  /*4c00*/  F2FP.SATFINITE.E5M2.F32.PACK_AB_MERGE_C R13, RZ, R56, RZ ;  /* 0x00000038ff0d723e */ /* 0x001fe200048060ff */
[----:B------:R-:W-:Y:S01]  /*4c10*/  @!P2 STG.E.U8 desc[UR16][R6.64+0x28], R23 ;  /* 0x000028170600a986 */ /* 0x000fe2000c101110 */
[----:B------:R-:W-:-:S02]  /*4c20*/  F2FP.SATFINITE.E5M2.F32.PACK_AB_MERGE_C R21, RZ, R21, RZ ;  /* 0x00000015ff15723e */ /* 0x000fc400048060ff */
[C---:B------:R-:W-:Y:S01]  /*4c30*/  ISETP.GE.AND P2, PT, R26.reuse, 0x3a, PT ;  /* 0x0000003a1a00780c */ /* 0x040fe20003f46270 */
[----:B------:R0:W-:Y:S01]  /*4c40*/  @!P1 STG.E.U8 desc[UR16][R6.64+0x29], R13 ;  /* 0x0000290d06009986 */ /* 0x0001e2000c101110 */
[C---:B------:R-:W-:Y:S02]  /*4c50*/  ISETP.LT.OR P1, PT, R25.reuse, 0x9, !P3 ;  /* 0x000000091900780c */ /* 0x040fe40005f21670 */
[----:B-1----:R-:W-:Y:S01]  /*4c60*/  F2FP.SATFINITE.E5M2.F32.PACK_AB_MERGE_C R17, RZ, R22, RZ ;  /* 0x00000016ff11723e */ /* 0x002fe200048060ff */
[----:B------:R-:W-:Y:S01]  /*4c70*/  @!P5 STG.E.U8 desc[UR16][R8.64+0x30], R21 ;  /* 0x000030150800d986 */ /* 0x000fe2000c101110 */
[----:B------:R-:W-:Y:S02]  /*4c80*/  ISETP.GE.AND P3, PT, R26, 0x39, PT ;  /* 0x000000391a00780c */ /* 0x000fe40003f66270 */
[C---:B------:R-:W-:Y:S01]  /*4c90*/  ISETP.LT.OR P0, PT, R25.reuse, 0x9, !P0 ;  /* 0x000000091900780c */ /* 0x040fe20004701670 */
[----:B------:R1:W-:Y:S01]  /*4ca0*/  @!P6 STG.E.U8 desc[UR16][R8.64+0x31], R17 ;  /* 0x000031110800e986 */ /* 0x0003e2000c101110 */
[----:B------:R-:W-:-:S02]  /*4cb0*/  ISETP.LT.OR P5, PT, R25, 0x1, !P3 ;  /* 0x000000011900780c */ /* 0x000fc40005fa1670 */
[C---:B------:R-:W-:Y:S02]  /*4cc0*/  ISETP.LT.OR P6, PT, R25.reuse, 0x1, !P2 ;  /* 0x000000011900780c */ /* 0x040fe400057c1670 */
[C---:B------:R-:W-:Y:S02]  /*4cd0*/  ISETP.LT.OR P3, PT, R25.reuse, 0x9, !P3 ;  /* 0x000000091900780c */ /* 0x040fe40005f61670 */
[----:B------:R-:W-:Y:S02]  /*4ce0*/  ISETP.LT.OR P2, PT, R25, 0x9, !P2 ;  /* 0x000000091900780c */ /* 0x000fe40005741670 */
[----:B------:R-:W-:Y:S02]  /*4cf0*/  F2FP.SATFINITE.E5M2.F32.PACK_AB_MERGE_C R19, RZ, R19, RZ ;  /* 0x00000013ff13723e */ /* 0x000fe400048060ff */
[----:B0-----:R-:W-:Y:S02]  /*4d00*/  F2FP.SATFINITE.E5M2.F32.PACK_AB_MERGE_C R13, RZ, R20, RZ ;  /* 0x00000014ff0d723e */ /* 0x001fe400048060ff */
[----:B------:R-:W-:Y:S01]  /*4d10*/  F2FP.SATFINITE.E5M2.F32.PACK_AB_MERGE_C R15, RZ, R15, RZ ;  /* 0x0000000fff0f723e */ /* 0x000fe200048060ff */
[----:B------:R0:W-:Y:S01]  /*4d20*/  @!P1 STG.E.U8 desc[UR16][R6.64+0x30], R19 ;  /* 0x0000301306009986 */ /* 0x0001e2000c101110 */
[----:B-1----:R-:W-:-:S02]  /*4d30*/  F2FP.SATFINITE.E5M2.F32.PACK_AB_MERGE_C R17, RZ, R18, RZ ;  /* 0x00000012ff11723e */ /* 0x002fc400048060ff */
[----:B------:R-:W-:Y:S01]  /*4d40*/  F2FP.SATFINITE.E5M2.F32.PACK_AB_MERGE_C R11, RZ, R11, RZ ;  /* 0x0000000bff0b723e */ /* 0x000fe200048060ff */
[----:B------:R0:W-:Y:S01]  /*4d50*/  @!P0 STG.E.U8 desc[UR16][R6.64+0x31], R13 ;  /* 0x0000310d06008986 */ /* 0x0001e2000c101110 */
[----:B------:R-:W-:-:S03]  /*4d60*/  F2FP.SATFINITE.E5M2.F32.PACK_AB_MERGE_C R21, RZ, R14, RZ ;  /* 0x0000000eff15723e */ /* 0x000fc600048060ff */
[----:B------:R0:W-:Y:S04]  /*4d70*/  @!P5 STG.E.U8 desc[UR16][R8.64+0x38], R15 ;  /* 0x0000380f0800d986 */ /* 0x0001e8000c101110 */
[----:B------:R0:W-:Y:S04]  /*4d80*/  @!P6 STG.E.U8 desc[UR16][R8.64+0x39], R17 ;  /* 0x000039110800e986 */ /* 0x0001e8000c101110 */
[----:B------:R0:W-:Y:S04]  /*4d90*/  @!P3 STG.E.U8 desc[UR16][R6.64+0x38], R11 ;  /* 0x0000380b0600b986 */ /* 0x0001e8000c101110 */
[----:B------:R0:W-:Y:S02]  /*4da0*/  @!P2 STG.E.U8 desc[UR16][R6.64+0x39], R21 ;  /* 0x000039150600a986 */ /* 0x0001e4000c101110 */
.L_x_98:
[----:B------:R-:W-:Y:S05]  /*4db0*/  BSYNC B0 ;  /* 0x0000000000007941 */ /* 0x000fea0003800000 */
.L_x_32:
[----:B------:R-:W-:Y:S01]  /*4dc0*/  ULDC UR6, c[0x0][0xc] ;  /* 0x0000030000067ab9 */ /* 0x000fe20000000800 */
[----:B------:R-:W-:Y:S01]  /*4dd0*/  ULDC UR7, c[0x0][0x10] ;  /* 0x0000040000077ab9 */ /* 0x000fe20000000800 */
[----:B0-----:R-:W0:Y:S01]  /*4de0*/  LDC R9, c[0x0][0x14] ;  /* 0x00000500ff097b82 */ /* 0x001e220000000800 */
[----:B------:R-:W-:Y:S01]  /*4df0*/  UIMAD.WIDE.U32 UR6, UR6, UR7, URZ ;  /* 0x00000007060672a5 */ /* 0x000fe2000f8e003f */
[----:B------:R-:W-:Y:S02]  /*4e00*/  IMAD.MOV.U32 R6, RZ, RZ, R0 ;  /* 0x000000ffff067224 */ /* 0x000fe400078e0000 */
[----:B------:R-:W-:Y:S02]  /*4e10*/  IMAD.MOV.U32 R7, RZ, RZ, R5 ;  /* 0x000000ffff077224 */ /* 0x000fe400078e0005 */
[----:B------:R-:W-:Y:S02]  /*4e20*/  IMAD.MOV.U32 R12, RZ, RZ, -0x1 ;  /* 0xffffffffff0c7424 */ /* 0x000fe400078e00ff */
[----:B------:R-:W-:-:S02]  /*4e30*/  IMAD.MOV.U32 R69, RZ, RZ, -0x1 ;  /* 0xffffffffff457424 */ /* 0x000fc400078e00ff */
[----:B0-----:R-:W-:-:S04]  /*4e40*/  IMAD.WIDE.U32 R6, R9, UR6, R6 ;  /* 0x0000000609067c25 */ /* 0x001fc8000f8e0006 */
[----:B------:R-:W-:Y:S01]  /*4e50*/  IMAD R5, R9, UR7, RZ ;  /* 0x0000000709057c24 */ /* 0x000fe2000f8e02ff */
[----:B------:R-:W-:Y:S01]  /*4e60*/  ULDC.64 UR6, c[0x0][0x650] ;  /* 0x0001940000067ab9 */ /* 0x000fe20000000a00 */
[----:B------:R-:W-:Y:S01]  /*4e70*/  IMAD.MOV.U32 R0, RZ, RZ, R6 ;  /* 0x000000ffff007224 */ /* 0x000fe200078e0006 */
[----:B------:R-:W-:Y:S01]  /*4e80*/  ISETP.GE.U32.AND P0, PT, R6, UR6, PT ;  /* 0x0000000606007c0c */ /* 0x000fe2000bf06070 */
[----:B------:R-:W-:Y:S01]  /*4e90*/  IMAD.IADD R5, R7, 0x1, R5 ;  /* 0x0000000107057824 */ /* 0x000fe200078e0205 */
[----:B------:R-:W-:-:S04]  /*4ea0*/  PRMT R7, RZ, 0x7610, R7 ;  /* 0x00007610ff077816 */ /* 0x000fc80000000007 */
[----:B------:R-:W-:-:S13]  /*4eb0*/  ISETP.GE.U32.AND.EX P0, PT, R5, UR7, PT, P0 ;  /* 0x0000000705007c0c */ /* 0x000fda000bf06100 */
[----:B------:R-:W-:Y:S05]  /*4ec0*/  @P0 BRA `(.L_x_99) ;  /* 0x0000000400640947 */ /* 0x000fea0003800000 */
[----:B------:R-:W0:Y:S01]  /*4ed0*/  S2R R20, SR_CTAID.X ;  /* 0x0000000000147919 */ /* 0x000e220000002500 */
[----:B------:R-:W0:Y:S01]  /*4ee0*/  LDC.64 R14, c[0x0][0x628] ;  /* 0x00018a00ff0e7b82 */ /* 0x000e220000000a00 */
[----:B------:R-:W-:Y:S01]  /*4ef0*/  ULDC UR6, c[0x0][0x150] ;  /* 0x0000540000067ab9 */ /* 0x000fe20000000800 */
[----:B------:R-:W-:Y:S01]  /*4f00*/  IMAD.MOV.U32 R12, RZ, RZ, R0 ;  /* 0x000000ffff0c7224 */ /* 0x000fe200078e0000 */
[----:B------:R-:W0:Y:S01]  /*4f10*/  S2R R22, SR_CTAID.Y ;  /* 0x0000000000167919 */ /* 0x000e220000002600 */
[----:B------:R-:W-:-:S04]  /*4f20*/  IMAD.MOV.U32 R13, RZ, RZ, R5 ;  /* 0x000000ffff0d7224 */ /* 0x000fc800078e0005 */
[----:B------:R-:W0:Y:S08]  /*4f30*/  LDC R23, c[0x0][0x144] ;  /* 0x00005100ff177b82 */ /* 0x000e300000000800 */
[----:B-1234-:R-:W1:Y:S08]  /*4f40*/  LDC R16, c[0x0][0x630] ;  /* 0x00018c00ff107b82 */ /* 0x01ee700000000800 */
[----:B------:R-:W2:Y:S01]  /*4f50*/  LDC.64 R18, c[0x0][0x620] ;  /* 0x00018800ff127b82 */ /* 0x000ea20000000a00 */
[----:B0-----:R-:W-:-:S04]  /*4f60*/  ISETP.NE.U32.AND P0, PT, R14, RZ, PT ;  /* 0x000000ff0e00720c */ /* 0x001fc80003f05070 */
[----:B------:R-:W-:Y:S02]  /*4f70*/  ISETP.NE.AND.EX P0, PT, R15, RZ, PT, P0 ;  /* 0x000000ff0f00720c */ /* 0x000fe40003f05300 */
[----:B------:R-:W-:-:S05]  /*4f80*/  I2FP.F32.U32 R6, R20 ;  /* 0x0000001400067245 */ /* 0x000fca0000201000 */
[----:B------:R-:W-:-:S04]  /*4f90*/  FMUL R6, R6, UR6 ;  /* 0x0000000606067c20 */ /* 0x000fc80008400000 */
[----:B------:R0:W3:Y:S02]  /*4fa0*/  F2I.U32.TRUNC.NTZ R21, R6 ;  /* 0x0000000600157305 */ /* 0x0000e4000020f000 */
[----:B-1----:R-:W-:Y:S05]  /*4fb0*/  @!P0 BRA `(.L_x_100) ;  /* 0x0000000000288947 */ /* 0x002fea0003800000 */
[----:B------:R-:W1:Y:S02]  /*4fc0*/  LDC R7, c[0x0][0x634] ;  /* 0x00018d00ff077b82 */ /* 0x000e640000000800 */
[----:B-1----:R-:W-:-:S05]  /*4fd0*/  IADD3 R11, P0, R0, R7, RZ ;  /* 0x00000007000b7210 */ /* 0x002fca0007f1e0ff */
[----:B------:R-:W-:-:S04]  /*4fe0*/  IMAD.X R17, RZ, RZ, R5, P0 ;  /* 0x000000ffff117224 */ /* 0x000fc800000e0605 */
[----:B0-----:R-:W-:-:S04]  /*4ff0*/  IMAD.WIDE.U32 R6, R17, R14, RZ ;  /* 0x0000000e11067225 */ /* 0x001fc800078e00ff */
[----:B-----5:R-:W-:-:S04]  /*5000*/  IMAD.WIDE.U32 R8, P0, R11, R15, R6 ;  /* 0x0000000f0b087225 */ /* 0x020fc80007800006 */
[----:B------:R-:W-:-:S04]  /*5010*/  IMAD.WIDE.U32 R6, R11, R14, RZ ;  /* 0x0000000e0b067225 */ /* 0x000fc800078e00ff */
[----:B------:R-:W-:Y:S01]  /*5020*/  IMAD.X R13, RZ, RZ, RZ, P0 ;  /* 0x000000ffff0d7224 */ /* 0x000fe200000e06ff */
[----:B------:R-:W-:Y:S01]  /*5030*/  IADD3 RZ, P0, R7, R8, RZ ;  /* 0x0000000807ff7210 */ /* 0x000fe20007f1e0ff */
[----:B------:R-:W-:-:S04]  /*5040*/  IMAD.MOV.U32 R12, RZ, RZ, R9 ;  /* 0x000000ffff0c7224 */ /* 0x000fc800078e0009 */
[----:B------:R-:W-:-:S08]  /*5050*/  IMAD.WIDE.U32.X R12, R17, R15, R12, P0 ;  /* 0x0000000f110c7225 */ /* 0x000fd000000e040c */
.L_x_100:
[-CC-:B------:R-:W-:Y:S01]  /*5060*/  SHF.R.U64 R69, R12, R16.reuse, R13.reuse ;  /* 0x000000100c457219 */ /* 0x180fe2000000120d */
[----:B------:R-:W1:Y:S01]  /*5070*/  LDC.64 R28, c[0x0][0x640] ;  /* 0x00019000ff1c7b82 */ /* 0x000e620000000a00 */
[----:B0-----:R-:W-:Y:S01]  /*5080*/  SHF.R.U32.HI R6, RZ, R16, R13 ;  /* 0x00000010ff067219 */ /* 0x001fe2000001160d */
[----:B---3--:R-:W-:Y:S01]  /*5090*/  IMAD.MOV R21, RZ, RZ, -R21 ;  /* 0x000000ffff157224 */ /* 0x008fe200078e0a15 */
[----:B------:R-:W-:Y:S01]  /*50a0*/  IADD3 R9, P0, RZ, -R69, RZ ;  /* 0x80000045ff097210 */ /* 0x000fe20007f1e0ff */
[----:B------:R-:W-:Y:S01]  /*50b0*/  ULDC UR6, c[0x0][0x154] ;  /* 0x0000550000067ab9 */ /* 0x000fe20000000800 */
[----:B------:R-:W-:Y:S02]  /*50c0*/  IMAD.MOV.U32 R11, RZ, RZ, 0x1 ;  /* 0x00000001ff0b7424 */ /* 0x000fe400078e00ff */
[----:B------:R-:W-:Y:S01]  /*50d0*/  IMAD R21, R23, R21, R20 ;  /* 0x0000001517157224 */ /* 0x000fe200078e0214 */
[----:B------:R-:W0:Y:S01]  /*50e0*/  LDC R12, c[0x0][0x618] ;  /* 0x00018600ff0c7b82 */ /* 0x000e220000000800 */
[----:B------:R-:W-:-:S02]  /*50f0*/  IMAD.X R7, RZ, RZ, ~R6, P0 ;  /* 0x000000ffff077224 */ /* 0x000fc400000e0e06 */
[----:B------:R-:W-:Y:S02]  /*5100*/  IMAD.MOV.U32 R6, RZ, RZ, R0 ;  /* 0x000000ffff067224 */ /* 0x000fe400078e0000 */
[-C--:B--2--5:R-:W-:Y:S02]  /*5110*/  IMAD R8, R7, R18.reuse, RZ ;  /* 0x0000001207087224 */ /* 0x0a4fe400078e02ff */
[----:B------:R-:W-:Y:S01]  /*5120*/  IMAD.MOV.U32 R7, RZ, RZ, R5 ;  /* 0x000000ffff077224 */ /* 0x000fe200078e0005 */
[----:B------:R-:W2:Y:S01]  /*5130*/  LDC R24, c[0x0][0x608] ;  /* 0x00018200ff187b82 */ /* 0x000ea20000000800 */
[----:B------:R-:W-:-:S04]  /*5140*/  IMAD.WIDE.U32 R6, R9, R18, R6 ;  /* 0x0000001209067225 */ /* 0x000fc800078e0006 */
[----:B------:R-:W-:-:S03]  /*5150*/  IMAD R9, R9, R19, R8 ;  /* 0x0000001309097224 */ /* 0x000fc600078e0208 */
[----:B------:R-:W3:Y:S01]  /*5160*/  LDC R26, c[0x0][0x658] ;  /* 0x00019600ff1a7b82 */ /* 0x000ee20000000800 */
[----:B------:R-:W-:Y:S01]  /*5170*/  I2FP.F32.U32 R8, R22 ;  /* 0x0000001600087245 */ /* 0x000fe20000201000 */
[----:B------:R-:W-:Y:S01]  /*5180*/  IMAD.IADD R7, R7, 0x1, R9 ;  /* 0x0000000107077824 */ /* 0x000fe200078e0209 */
[----:B-1----:R-:W-:Y:S01]  /*5190*/  ISETP.NE.U32.AND P0, PT, R28, RZ, PT ;  /* 0x000000ff1c00720c */ /* 0x002fe20003f05070 */
[----:B------:R-:W-:Y:S02]  /*51a0*/  IMAD.MOV.U32 R9, RZ, RZ, -0x1 ;  /* 0xffffffffff097424 */ /* 0x000fe400078e00ff */
[----:B------:R-:W-:Y:S02]  /*51b0*/  FMUL R8, R8, UR6 ;  /* 0x0000000608087c20 */ /* 0x000fe40008400000 */
[----:B------:R-:W1:Y:S01]  /*51c0*/  LDC R19, c[0x0][0x148] ;  /* 0x00005200ff137b82 */ /* 0x000e620000000800 */
[----:B0-----:R-:W-:Y:S01]  /*51d0*/  SHF.R.U64 R16, R6, R12, R7 ;  /* 0x0000000c06107219 */ /* 0x001fe20000001207 */
[----:B------:R0:W4:Y:S01]  /*51e0*/  F2I.U32.TRUNC.NTZ R17, R8 ;  /* 0x0000000800117305 */ /* 0x000122000020f000 */
[----:B------:R-:W-:-:S02]  /*51f0*/  ISETP.NE.AND.EX P0, PT, R29, RZ, PT, P0 ;  /* 0x000000ff1d00720c */ /* 0x000fc40003f05300 */
[----:B------:R-:W-:-:S03]  /*5200*/  SHF.R.U32.HI R7, RZ, R12, R7 ;  /* 0x0000000cff077219 */ /* 0x000fc60000011607 */
[----:B------:R-:W0:Y:S01]  /*5210*/  LDC R20, c[0x0][0x600] ;  /* 0x00018000ff147b82 */ /* 0x000e220000000800 */
[-CC-:B--2---:R-:W-:Y:S02]  /*5220*/  SHF.R.U64 R14, R16, R24.reuse, R7.reuse ;  /* 0x00000018100e7219 */ /* 0x184fe40000001207 */
[----:B------:R-:W-:-:S05]  /*5230*/  SHF.R.U32.HI R7, RZ, R24, R7 ;  /* 0x00000018ff077219 */ /* 0x000fca0000011607 */
[----:B------:R-:W2:Y:S01]  /*5240*/  LDC R25, c[0x0][0x648] ;  /* 0x00019200ff197b82 */ /* 0x000ea20000000800 */
[-CC-:B---3--:R-:W-:Y:S02]  /*5250*/  SHF.R.U64 R18, R14, R26.reuse, R7.reuse ;  /* 0x0000001a0e127219 */ /* 0x188fe40000001207 */
[-C--:B------:R-:W-:Y:S02]  /*5260*/  SHF.L.U32 R9, R9, R26.reuse, RZ ;  /* 0x0000001a09097219 */ /* 0x080fe400000006ff */
[-C--:B------:R-:W-:Y:S01]  /*5270*/  SHF.R.U32.HI R7, RZ, R26.reuse, R7 ;  /* 0x0000001aff077219 */ /* 0x080fe20000011607 */
[----:B------:R-:W-:Y:S01]  /*5280*/  IMAD.MOV.U32 R6, RZ, RZ, R18 ;  /* 0x000000ffff067224 */ /* 0x000fe200078e0012 */
[----:B------:R-:W-:Y:S01]  /*5290*/  SHF.L.U32 R24, R11, R26, RZ ;  /* 0x0000001a0b187219 */ /* 0x000fe200000006ff */
[----:B------:R-:W3:Y:S01]  /*52a0*/  LDC R27, c[0x0][0x638] ;  /* 0x00018e00ff1b7b82 */ /* 0x000ee20000000800 */
[----:B------:R-:W-:-:S07]  /*52b0*/  LOP3.LUT R23, RZ, R9, RZ, 0x33, !PT ;  /* 0x00000009ff177212 */ /* 0x000fce00078e33ff */
[----:B------:R-:W0:Y:S01]  /*52c0*/  LDC R30, c[0x0][0x610] ;  /* 0x00018400ff1e7b82 */ /* 0x000e220000000800 */
[----:B----4-:R-:W-:Y:S05]  /*52d0*/  @!P0 BRA `(.L_x_101) ;  /* 0x0000000000288947 */ /* 0x010fea0003800000 */
[----:B------:R-:W4:Y:S02]  /*52e0*/  LDC R11, c[0x0][0x64c] ;  /* 0x00019300ff0b7b82 */ /* 0x000f240000000800 */
[----:B----4-:R-:W-:-:S05]  /*52f0*/  IADD3 R11, P0, R18, R11, RZ ;  /* 0x0000000b120b7210 */ /* 0x010fca0007f1e0ff */
[----:B------:R-:W-:-:S04]  /*5300*/  IMAD.X R15, RZ, RZ, R7, P0 ;  /* 0x000000ffff0f7224 */ /* 0x000fc800000e0607 */
[----:B------:R-:W-:-:S04]  /*5310*/  IMAD.WIDE.U32 R6, R15, R28, RZ ;  /* 0x0000001c0f067225 */ /* 0x000fc800078e00ff */
[----:B0-----:R-:W-:-:S04]  /*5320*/  IMAD.WIDE.U32 R8, P0, R11, R29, R6 ;  /* 0x0000001d0b087225 */ /* 0x001fc80007800006 */
[----:B------:R-:W-:-:S04]  /*5330*/  IMAD.WIDE.U32 R6, R11, R28, RZ ;  /* 0x0000001c0b067225 */ /* 0x000fc800078e00ff */
[----:B------:R-:W-:Y:S01]  /*5340*/  IMAD.X R13, RZ, RZ, RZ, P0 ;  /* 0x000000ffff0d7224 */ /* 0x000fe200000e06ff */
[----:B------:R-:W-:Y:S01]  /*5350*/  IADD3 RZ, P0, R7, R8, RZ ;  /* 0x0000000807ff7210 */ /* 0x000fe20007f1e0ff */
[----:B------:R-:W-:-:S04]  /*5360*/  IMAD.MOV.U32 R12, RZ, RZ, R9 ;  /* 0x000000ffff0c7224 */ /* 0x000fc800078e0009 */
[----:B------:R-:W-:-:S08]  /*5370*/  IMAD.WIDE.U32.X R6, R15, R29, R12, P0 ;  /* 0x0000001d0f067225 */ /* 0x000fd000000e040c */
.L_x_101:
[----:B--2---:R-:W-:Y:S01]  /*5380*/  SHF.R.U64 R6, R6, R25, R7 ;  /* 0x0000001906067219 */ /* 0x004fe20000001207 */
[----:B0-----:R-:W-:Y:S01]  /*5390*/  VIADD R11, R20, 0xffffffff ;  /* 0xffffffff140b7836 */ /* 0x001fe20000000000 */
[----:B------:R-:W-:Y:S01]  /*53a0*/  LOP3.LUT R9, R14, R23, RZ, 0xc0, !PT ;  /* 0x000000170e097212 */ /* 0x000fe200078ec0ff */
[----:B------:R-:W-:Y:S02]  /*53b0*/  IMAD.MOV R17, RZ, RZ, -R17 ;  /* 0x000000ffff117224 */ /* 0x000fe400078e0a11 */
[----:B------:R-:W-:Y:S02]  /*53c0*/  IMAD.MOV R7, RZ, RZ, -R6 ;  /* 0x000000ffff077224 */ /* 0x000fe400078e0a06 */
[----:B------:R-:W-:Y:S01]  /*53d0*/  IMAD R24, R24, R6, R9 ;  /* 0x0000000618187224 */ /* 0x000fe200078e0209 */
[----:B------:R-:W-:Y:S01]  /*53e0*/  LOP3.LUT R9, R16, R11, RZ, 0xc0, !PT ;  /* 0x0000000b10097212 */ /* 0x000fe200078ec0ff */
[----:B-1----:R-:W-:Y:S02]  /*53f0*/  @P4 IMAD R21, R19, R17, R22 ;  /* 0x0000001113154224 */ /* 0x002fe400078e0216 */
[----:B---3--:R-:W-:-:S02]  /*5400*/  IMAD R6, R7, R27, R18 ;  /* 0x0000001b07067224 */ /* 0x008fc400078e0212 */
[----:B------:R-:W-:Y:S02]  /*5410*/  IMAD R24, R24, R30, R21 ;  /* 0x0000001e18187224 */ /* 0x000fe400078e0215 */
[----:B------:R-:W-:Y:S02]  /*5420*/  IMAD R9, R6, R20, R9 ;  /* 0x0000001406097224 */ /* 0x000fe400078e0209 */
[----:B------:R-:W-:-:S03]  /*5430*/  IMAD.MOV.U32 R7, RZ, RZ, 0x1 ;  /* 0x00000001ff077424 */ /* 0x000fc600078e00ff */
[----:B------:R-:W-:Y:S02]  /*5440*/  SEL R12, R9, R24, !P4 ;  /* 0x00000018090c7207 */ /* 0x000fe40006000000 */
[----:B------:R-:W-:-:S07]  /*5450*/  SEL R24, R24, R9, !P4 ;  /* 0x0000000918187207 */ /* 0x000fce0006000000 */
.L_x_99:
[----:B------:R-:W-:Y:S01]  /*5460*/  LOP3.LUT P0, RZ, R7, 0xff, RZ, 0xc0, !PT ;  /* 0x000000ff07ff7812 */ /* 0x000fe2000780c0ff */
[----:B-1234-:R-:W-:-:S12]  /*5470*/  IMAD.MOV.U32 R16, RZ, RZ, R24 ;  /* 0x000000ffff107224 */ /* 0x01efd800078e0018 */
[----:B------:R-:W-:Y:S05]  /*5480*/  @P0 BRA `(.L_x_102) ;  /* 0xffffffb800e00947 */ /* 0x000fea000383ffff */
[----:B------:R-:W-:Y:S05]  /*5490*/  EXIT ;  /* 0x000000000000794d */ /* 0x000fea0003800000 */
.L_x_4:
[----:B0-----:R-:W-:Y:S01]  /*54a0*/  ULDC.64 UR4, c[0x0][0x650] ;  /* 0x0001940000047ab9 */ /* 0x001fe20000000a00 */
        /* <DEDUP_REMOVED lines=25> */
.L_x_104:
[-CC-:B------:R-:W-:Y:S01]  /*5640*/  SHF.R.U64 R16, R14, R18.reuse, R15.reuse ;  /* 0x000000120e107219 */ /* 0x180fe2000000120f */
[----:B------:R-:W0:Y:S01]  /*5650*/  LDC R22, c[0x0][0x618] ;  /* 0x00018600ff167b82 */ /* 0x000e220000000800 */
[----:B------:R-:W-:Y:S01]  /*5660*/  SHF.R.U32.HI R7, RZ, R18, R15 ;  /* 0x00000012ff077219 */ /* 0x000fe2000001160f */
[----:B------:R-:W-:Y:S01]  /*5670*/  ULDC UR4, c[0x0][0x150] ;  /* 0x0000540000047ab9 */ /* 0x000fe20000000800 */
[----:B------:R-:W-:Y:S01]  /*5680*/  IADD3 R9, P0, RZ, -R16, RZ ;  /* 0x80000010ff097210 */ /* 0x000fe20007f1e0ff */
[----:B------:R-:W-:Y:S01]  /*5690*/  IMAD.MOV.U32 R10, RZ, RZ, R0 ;  /* 0x000000ffff0a7224 */ /* 0x000fe200078e0000 */
[----:B------:R-:W-:Y:S01]  /*56a0*/  I2FP.F32.U32 R12, R6 ;  /* 0x00000006000c7245 */ /* 0x000fe20000201000 */
[----:B------:R-:W-:Y:S02]  /*56b0*/  IMAD.MOV.U32 R11, RZ, RZ, R5 ;  /* 0x000000ffff0b7224 */ /* 0x000fe400078e0005 */
[----:B------:R-:W1:Y:S01]  /*56c0*/  LDC.64 R24, c[0x0][0x640] ;  /* 0x00019000ff187b82 */ /* 0x000e620000000a00 */
[----:B------:R-:W-:-:S02]  /*56d0*/  IMAD.X R7, RZ, RZ, ~R7, P0 ;  /* 0x000000ffff077224 */ /* 0x000fc400000e0e07 */
[----:B------:R-:W-:Y:S01]  /*56e0*/  FMUL R13, R12, UR4 ;  /* 0x000000040c0d7c20 */ /* 0x000fe20008400000 */
[----:B------:R-:W-:Y:S01]  /*56f0*/  IMAD.WIDE.U32 R10, R9, R20, R10 ;  /* 0x00000014090a7225 */ /* 0x000fe200078e000a */
[----:B------:R-:W-:-:S03]  /*5700*/  ULDC UR4, c[0x0][0x154] ;  /* 0x0000550000047ab9 */ /* 0x000fc60000000800 */
[----:B------:R-:W-:Y:S01]  /*5710*/  IMAD R12, R7, R20, RZ ;  /* 0x00000014070c7224 */ /* 0x000fe200078e02ff */
[----:B------:R-:W2:Y:S01]  /*5720*/  LDC R15, c[0x0][0x144] ;  /* 0x00005100ff0f7b82 */ /* 0x000ea20000000800 */
[----:B------:R-:W3:Y:S02]  /*5730*/  F2I.U32.TRUNC.NTZ R13, R13 ;  /* 0x0000000d000d7305 */ /* 0x000ee4000020f000 */
[----:B------:R-:W-:Y:S02]  /*5740*/  IMAD R7, R9, R21, R12 ;  /* 0x0000001509077224 */ /* 0x000fe400078e020c */
[----:B------:R-:W-:Y:S02]  /*5750*/  IMAD.MOV.U32 R12, RZ, RZ, 0x1 ;  /* 0x00000001ff0c7424 */ /* 0x000fe400078e00ff */
[----:B------:R-:W-:Y:S01]  /*5760*/  IMAD.IADD R7, R11, 0x1, R7 ;  /* 0x000000010b077824 */ /* 0x000fe200078e0207 */
[----:B------:R-:W4:Y:S04]  /*5770*/  LDC R18, c[0x0][0x608] ;  /* 0x00018200ff127b82 */ /* 0x000f280000000800 */
[----:B0-----:R-:W-:-:S02]  /*5780*/  SHF.R.U64 R14, R10, R22, R7 ;  /* 0x000000160a0e7219 */ /* 0x001fc40000001207 */
[----:B------:R-:W-:Y:S02]  /*5790*/  I2FP.F32.U32 R10, R8 ;  /* 0x00000008000a7245 */ /* 0x000fe40000201000 */
[----:B------:R-:W0:Y:S01]  /*57a0*/  LDC R23, c[0x0][0x658] ;  /* 0x00019600ff177b82 */ /* 0x000e220000000800 */
[----:B-1----:R-:W-:Y:S01]  /*57b0*/  ISETP.NE.U32.AND P0, PT, R24, RZ, PT ;  /* 0x000000ff1800720c */ /* 0x002fe20003f05070 */
[----:B---3--:R-:W-:Y:S01]  /*57c0*/  IMAD.MOV R9, RZ, RZ, -R13 ;  /* 0x000000ffff097224 */ /* 0x008fe200078e0a0d */
[----:B------:R-:W-:Y:S01]  /*57d0*/  SHF.R.U32.HI R7, RZ, R22, R7 ;  /* 0x00000016ff077219 */ /* 0x000fe20000011607 */
[----:B------:R-:W-:Y:S01]  /*57e0*/  FMUL R10, R10, UR4 ;  /* 0x000000040a0a7c20 */ /* 0x000fe20008400000 */
[----:B------:R-:W-:-:S03]  /*57f0*/  ISETP.NE.AND.EX P0, PT, R25, RZ, PT, P0 ;  /* 0x000000ff1900720c */ /* 0x000fc60003f05300 */
[----:B------:R-:W1:Y:S01]  /*5800*/  LDC R21, c[0x0][0x148] ;  /* 0x00005200ff157b82 */ /* 0x000e620000000800 */
[----:B--2---:R-:W-:Y:S01]  /*5810*/  IMAD R22, R15, R9, R6 ;  /* 0x000000090f167224 */ /* 0x004fe200078e0206 */
[----:B------:R2:W3:Y:S06]  /*5820*/  F2I.U32.TRUNC.NTZ R19, R10 ;  /* 0x0000000a00137305 */ /* 0x0004ec000020f000 */
[----:B------:R-:W1:Y:S01]  /*5830*/  LDC R20, c[0x0][0x600] ;  /* 0x00018000ff147b82 */ /* 0x000e620000000800 */
[-CC-:B----4-:R-:W-:Y:S02]  /*5840*/  SHF.R.U64 R17, R14, R18.reuse, R7.reuse ;  /* 0x000000120e117219 */ /* 0x190fe40000001207 */
[----:B------:R-:W-:Y:S01]  /*5850*/  SHF.R.U32.HI R6, RZ, R18, R7 ;  /* 0x00000012ff067219 */ /* 0x000fe20000011607 */
[----:B------:R-:W-:-:S04]  /*5860*/  IMAD.MOV.U32 R18, RZ, RZ, -0x1 ;  /* 0xffffffffff127424 */ /* 0x000fc800078e00ff */
[----:B------:R-:W4:Y:S01]  /*5870*/  LDC R26, c[0x0][0x648] ;  /* 0x00019200ff1a7b82 */ /* 0x000f220000000800 */
[-C--:B0-----:R-:W-:Y:S02]  /*5880*/  SHF.L.U32 R9, R18, R23.reuse, RZ ;  /* 0x0000001712097219 */ /* 0x081fe400000006ff */
[-CC-:B------:R-:W-:Y:S02]  /*5890*/  SHF.R.U64 R18, R17, R23.reuse, R6.reuse ;  /* 0x0000001711127219 */ /* 0x180fe40000001206 */
[-C--:B------:R-:W-:Y:S02]  /*58a0*/  SHF.R.U32.HI R7, RZ, R23.reuse, R6 ;  /* 0x00000017ff077219 */ /* 0x080fe40000011606 */
[----:B------:R-:W-:Y:S01]  /*58b0*/  SHF.L.U32 R23, R12, R23, RZ ;  /* 0x000000170c177219 */ /* 0x000fe200000006ff */
[----:B------:R-:W0:Y:S01]  /*58c0*/  LDC R27, c[0x0][0x638] ;  /* 0x00018e00ff1b7b82 */ /* 0x000e220000000800 */
[----:B------:R-:W-:Y:S01]  /*58d0*/  LOP3.LUT R28, RZ, R9, RZ, 0x33, !PT ;  /* 0x00000009ff1c7212 */ /* 0x000fe200078e33ff */
[----:B------:R-:W-:-:S06]  /*58e0*/  IMAD.MOV.U32 R6, RZ, RZ, R18 ;  /* 0x000000ffff067224 */ /* 0x000fcc00078e0012 */
[----:B------:R-:W0:Y:S01]  /*58f0*/  LDC R29, c[0x0][0x610] ;  /* 0x00018400ff1d7b82 */ /* 0x000e220000000800 */
[----:B--23--:R-:W-:Y:S05]  /*5900*/  @!P0 BRA `(.L_x_105) ;  /* 0x0000000000288947 */ /* 0x00cfea0003800000 */
[----:B------:R-:W2:Y:S02]  /*5910*/  LDC R9, c[0x0][0x64c] ;  /* 0x00019300ff097b82 */ /* 0x000ea40000000800 */
[----:B--2---:R-:W-:-:S05]  /*5920*/  IADD3 R9, P0, R18, R9, RZ ;  /* 0x0000000912097210 */ /* 0x004fca0007f1e0ff */
        /* <DEDUP_REMOVED lines=8> */
.L_x_105:
[----:B----4-:R-:W-:Y:S01]  /*59b0*/  SHF.R.U64 R7, R6, R26, R7 ;  /* 0x0000001a06077219 */ /* 0x010fe20000001207 */
[----:B-1----:R-:W-:Y:S01]  /*59c0*/  VIADD R11, R20, 0xffffffff ;  /* 0xffffffff140b7836 */ /* 0x002fe20000000000 */
[----:B------:R-:W-:Y:S01]  /*59d0*/  LOP3.LUT R6, R17, R28, RZ, 0xc0, !PT ;  /* 0x0000001c11067212 */ /* 0x000fe200078ec0ff */
[----:B------:R-:W-:Y:S02]  /*59e0*/  IMAD.MOV R19, RZ, RZ, -R19 ;  /* 0x000000ffff137224 */ /* 0x000fe400078e0a13 */
[----:B------:R-:W-:Y:S01]  /*59f0*/  IMAD.MOV R9, RZ, RZ, -R7 ;  /* 0x000000ffff097224 */ /* 0x000fe200078e0a07 */
[----:B------:R-:W-:Y:S01]  /*5a00*/  LOP3.LUT R11, R14, R11, RZ, 0xc0, !PT ;  /* 0x0000000b0e0b7212 */ /* 0x000fe200078ec0ff */
[----:B------:R-:W-:Y:S02]  /*5a10*/  @P4 IMAD R22, R21, R19, R8 ;  /* 0x0000001315164224 */ /* 0x000fe400078e0208 */
[----:B------:R-:W-:Y:S02]  /*5a20*/  IMAD R7, R23, R7, R6 ;  /* 0x0000000717077224 */ /* 0x000fe400078e0206 */
[----:B0-----:R-:W-:-:S02]  /*5a30*/  IMAD R6, R9, R27, R18 ;  /* 0x0000001b09067224 */ /* 0x001fc400078e0212 */
[----:B------:R-:W-:Y:S02]  /*5a40*/  IMAD R14, R7, R29, R22 ;  /* 0x0000001d070e7224 */ /* 0x000fe400078e0216 */
[----:B------:R-:W-:Y:S02]  /*5a50*/  IMAD R7, R6, R20, R11 ;  /* 0x0000001406077224 */ /* 0x000fe400078e020b */
[----:B------:R-:W-:Y:S02]  /*5a60*/  IMAD.MOV.U32 R10, RZ, RZ, 0x1 ;  /* 0x00000001ff0a7424 */ /* 0x000fe400078e00ff */
[----:B------:R-:W-:Y:S01]  /*5a70*/  IMAD.MOV.U32 R9, RZ, RZ, R16 ;  /* 0x000000ffff097224 */ /* 0x000fe200078e0010 */
[----:B------:R-:W-:Y:S02]  /*5a80*/  SEL R17, R7, R14, !P4 ;  /* 0x0000000e07117207 */ /* 0x000fe40006000000 */
[----:B------:R-:W-:-:S07]  /*5a90*/  SEL R14, R14, R7, !P4 ;  /* 0x000000070e0e7207 */ /* 0x000fce0006000000 */
.L_x_103:
[----:B------:R-:W-:-:S08]  /*5aa0*/  NOP ;  /* 0x0000000000007918 */ /* 0x000fd00000000000 */
[----:B------:R-:W0:-:S00]  /*5ab0*/  USETMAXREG.DEALLOC.CTAPOOL 0x28 ;  /* 0x00000028000079c8 */ /* 0x000e0000080e0500 */
[----:B0-----:R-:W-:-:S13]  /*5ac0*/  ISETP.NE.AND P0, PT, R3, RZ, PT ;  /* 0x000000ff0300720c */ /* 0x001fda0003f05270 */
[----:B------:R-:W-:Y:S05]  /*5ad0*/  @P0 EXIT ;  /* 0x000000000000094d */ /* 0x000fea0003800000 */
[----:B------:R-:W-:Y:S01]  /*5ae0*/  LOP3.LUT P0, RZ, R10, 0xff, RZ, 0xc0, !PT ;  /* 0x000000ff0aff7812 */ /* 0x000fe2000780c0ff */
[----:B------:R-:W-:Y:S02]  /*5af0*/  IMAD.MOV.U32 R10, RZ, RZ, 0x1 ;  /* 0x00000001ff0a7424 */ /* 0x000fe400078e00ff */
[----:B------:R-:W-:-:S10]  /*5b00*/  IMAD.MOV.U32 R13, RZ, RZ, RZ ;  /* 0x000000ffff0d7224 */ /* 0x000fd400078e00ff */
[----:B------:R-:W-:Y:S05]  /*5b10*/  @!P0 BRA `(.L_x_106) ;  /* 0x0000000c00388947 */ /* 0x000fea0003800000 */
[----:B------:R-:W0:Y:S01]  /*5b20*/  LDC R3, c[0x0][0x28c] ;  /* 0x0000a300ff037b82 */ /* 0x000e220000000800 */
[----:B------:R-:W-:Y:S01]  /*5b30*/  ULDC UR5, c[0x0][0x600] ;  /* 0x0001800000057ab9 */ /* 0x000fe20000000800 */
[----:B------:R-:W-:Y:S01]  /*5b40*/  ULDC UR4, c[0x0][0xc] ;  /* 0x0000030000047ab9 */ /* 0x000fe20000000800 */
[----:B------:R-:W-:Y:S01]  /*5b50*/  UIADD3 UR16, UR5, -0x1, URZ ;  /* 0xffffffff05107890 */ /* 0x000fe2000fffe03f */
[C---:B------:R-:W-:Y:S01]  /*5b60*/  LOP3.LUT P2, RZ, R2.reuse, 0x7f, RZ, 0xc0, !PT ;  /* 0x0000007f02ff7812 */ /* 0x040fe2000784c0ff */
[----:B------:R-:W-:Y:S01]  /*5b70*/  ULDC UR6, c[0x0][0x658] ;  /* 0x0001960000067ab9 */ /* 0x000fe20000000800 */
[----:B------:R-:W-:Y:S01]  /*5b80*/  ULDC UR5, c[0x0][0x10] ;  /* 0x0000040000057ab9 */ /* 0x000fe20000000800 */
[----:B------:R-:W-:Y:S01]  /*5b90*/  UMOV UR7, 0xffffffff ;  /* 0xffffffff00077882 */ /* 0x000fe20000000000 */
[----:B------:R-:W-:Y:S01]  /*5ba0*/  UMOV UR8, 0x1 ;  /* 0x0000000100087882 */ /* 0x000fe20000000000 */
[----:B------:R-:W-:Y:S01]  /*5bb0*/  UIMAD.WIDE.U32 UR4, UR4, UR5, URZ ;  /* 0x00000005040472a5 */ /* 0x000fe2000f8e003f */
[----:B------:R-:W-:Y:S01]  /*5bc0*/  LOP3.LUT P0, RZ, R2, 0x1f, RZ, 0xc0, !PT ;  /* 0x0000001f02ff7812 */ /* 0x000fe2000780c0ff */
[----:B------:R-:W-:Y:S01]  /*5bd0*/  USHF.L.U32 UR7, UR7, UR6, URZ ;  /* 0x0000000607077299 */ /* 0x000fe2000800063f */
[----:B------:R-:W-:Y:S01]  /*5be0*/  BSSY B0, `(.L_x_106) ;  /* 0x00000c1000007945 */ /* 0x000fe20003800000 */
[----:B------:R-:W-:Y:S01]  /*5bf0*/  USHF.L.U32 UR18, UR8, UR6, URZ ;  /* 0x0000000608127299 */ /* 0x000fe2000800063f */
[----:B------:R-:W-:Y:S01]  /*5c00*/  IMAD.MOV.U32 R15, RZ, RZ, 0x1 ;  /* 0x00000001ff0f7424 */ /* 0x000fe200078e00ff */
[----:B------:R-:W-:Y:S01]  /*5c10*/  LOP3.LUT R16, R4, 0x2, RZ, 0xfc, !PT ;  /* 0x0000000204107812 */ /* 0x000fe200078efcff */
[----:B------:R-:W-:Y:S01]  /*5c20*/  ULDC UR6, c[0x0][0x14] ;  /* 0x0000050000067ab9 */ /* 0x000fe20000000800 */
[----:B------:R-:W-:Y:S01]  /*5c30*/  PLOP3.LUT P0, PT, P0, P2, PT, 0x8a, 0x0 ;  /* 0x000000000000781c */ /* 0x000fe20000705172 */
[----:B------:R-:W-:Y:S01]  /*5c40*/  UIMAD.WIDE.U32 UR20, UR4, UR6, URZ ;  /* 0x00000006041472a5 */ /* 0x000fe2000f8e003f */
[----:B------:R-:W-:Y:S01]  /*5c50*/  IMAD.MOV.U32 R10, RZ, RZ, 0x1 ;  /* 0x00000001ff0a7424 */ /* 0x000fe200078e00ff */
[----:B------:R-:W-:Y:S01]  /*5c60*/  UIMAD UR13, UR5, UR6, URZ ;  /* 0x00000006050d72a4 */ /* 0x000fe2000f8e023f */
[----:B------:R-:W-:Y:S01]  /*5c70*/  IMAD.MOV.U32 R13, RZ, RZ, RZ ;  /* 0x000000ffff0d7224 */ /* 0x000fe200078e00ff */
[----:B------:R-:W-:Y:S01]  /*5c80*/  ULOP3.LUT UR17, URZ, UR7, URZ, 0x33, !UPT ;  /* 0x000000073f117292 */ /* 0x000fe2000f8e333f */
[----:B0-----:R-:W-:Y:S01]  /*5c90*/  VIADD R3, R3, 0x7f ;  /* 0x0000007f03037836 */ /* 0x001fe20000000000 */
[----:B------:R-:W-:Y:S01]  /*5ca0*/  UIADD3 UR13, UR21, UR13, URZ ;  /* 0x0000000d150d7290 */ /* 0x000fe2000fffe03f */
[----:B------:R-:W-:-:S03]  /*5cb0*/  ULDC.64 UR22, c[0x0][0x198] ;  /* 0x0000660000167ab9 */ /* 0x000fc60000000a00 */
[----:B------:R-:W-:-:S04]  /*5cc0*/  SHF.R.S32.HI R6, RZ, 0x1f, R3 ;  /* 0x0000001fff067819 */ /* 0x000fc80000011403 */
[----:B------:R-:W-:-:S04]  /*5cd0*/  LEA.HI R6, R6, R3, RZ, 0x7 ;  /* 0x0000000306067211 */ /* 0x000fc800078f38ff */
[----:B------:R-:W-:-:S05]  /*5ce0*/  SHF.R.S32.HI R12, RZ, 0x7, R6 ;  /* 0x00000007ff0c7819 */ /* 0x000fca0000011406 */
[----:B------:R-:W-:-:S07]  /*5cf0*/  VIADD R11, R12, 0x1 ;  /* 0x000000010c0b7836 */ /* 0x000fce0000000000 */
.L_x_118:
[----:B------:R-:W-:-:S03]  /*5d00*/  UMOV UR4, 0xffffffff ;  /* 0xffffffff00047882 */ /* 0x000fc60000000000 */
[----:B------:R-:W-:Y:S05]  /*5d10*/  BRA.DIV UR4, `(.L_x_107) ;  /* 0x00000012045c7947 */ /* 0x000fea000b800000 */
[----:B------:R-:W-:-:S13]  /*5d20*/  ELECT P1, URZ, PT ;  /* 0x00000000003f782f */ /* 0x000fda0003820000 */
.L_x_134:
[----:B------:R-:W0:Y:S01]  /*5d30*/  LDC R2, c[0x0][0x28c] ;  /* 0x0000a300ff027b82 */ /* 0x000e220000000800 */
[----:B------:R-:W-:Y:S01]  /*5d40*/  BSSY B1, `(.L_x_108) ;  /* 0x0000037000017945 */ /* 0x000fe20003800000 */
[----:B0-----:R-:W-:-:S13]  /*5d50*/  ISETP.LT.OR P1, PT, R2, 0x1, !P1 ;  /* 0x000000010200780c */ /* 0x001fda0004f21670 */
[----:B------:R-:W-:Y:S05]  /*5d60*/  @P1 BRA `(.L_x_109) ;  /* 0x0000000000d01947 */ /* 0x000fea0003800000 */
[----:B------:R-:W-:Y:S02]  /*5d70*/  IMAD.SHL.U32 R17, R17, 0x40, RZ ;  /* 0x0000004011117824 */ /* 0x000fe400078e00ff */
[----:B------:R-:W-:Y:S02]  /*5d80*/  IMAD.SHL.U32 R14, R14, 0x80, RZ ;  /* 0x000000800e0e7824 */ /* 0x000fe400078e00ff */
[----:B------:R-:W-:Y:S02]  /*5d90*/  IMAD.MOV.U32 R20, RZ, RZ, RZ ;  /* 0x000000ffff147224 */ /* 0x000fe400078e00ff */
[----:B------:R-:W-:Y:S02]  /*5da0*/  IMAD.MOV.U32 R2, RZ, RZ, R11 ;  /* 0x000000ffff027224 */ /* 0x000fe400078e000b */
[----:B------:R-:W-:Y:S02]  /*5db0*/  IMAD.MOV.U32 R3, RZ, RZ, R10 ;  /* 0x000000ffff037224 */ /* 0x000fe400078e000a */
[----:B------:R-:W-:-:S07]  /*5dc0*/  IMAD.MOV.U32 R6, RZ, RZ, R13 ;  /* 0x000000ffff067224 */ /* 0x000fce00078e000d */
.L_x_113:
[----:B------:R-:W0:Y:S01]  /*5dd0*/  S2R R8, SR_CgaCtaId ;  /* 0x0000000000087919 */ /* 0x000e220000008800 */
[----:B------:R-:W-:-:S04]  /*5de0*/  MOV R7, 0x400 ;  /* 0x0000040000077802 */ /* 0x000fc80000000f00 */
[----:B0-----:R-:W-:Y:S02]  /*5df0*/  LEA R19, R8, R7, 0x18 ;  /* 0x0000000708137211 */ /* 0x001fe400078ec0ff */
[----:B------:R-:W-:Y:S01]  /*5e00*/  SHF.L.U32 R7, R3, 0x1f, RZ ;  /* 0x0000001f03077819 */ /* 0x000fe200000006ff */
[----:B------:R-:W0:Y:S02]  /*5e10*/  @!P2 LDC R8, c[0x0][0x500] ;  /* 0x00014000ff08ab82 */ /* 0x000e240000000800 */
[----:B------:R-:W-:-:S04]  /*5e20*/  IMAD R18, R6, 0x8, R19 ;  /* 0x0000000806127824 */ /* 0x000fc800078e0213 */
[----:B------:R-:W1:Y:S02]  /*5e30*/  SYNCS.PHASECHK.TRANS64.TRYWAIT P1, [R18+URZ+0x48], R7 ;  /* 0x00004807120075a7 */ /* 0x000e64000802017f */
[----:B-1----:R-:W-:Y:S05]  /*5e40*/  @!P1 BRA `(.L_x_110) ;  /* 0x0000001000309947 */ /* 0x002fea0003800000 */
.L_x_135:
[----:B-1----:R-:W-:Y:S01]  /*5e50*/  PRMT R7, R16, 0x9910, RZ ;  /* 0x0000991010077816 */ /* 0x002fe200000000ff */
[----:B0-----:R0:W-:Y:S03]  /*5e60*/  @!P2 SYNCS.ARRIVE.TRANS64 RZ, [R18+URZ], R8 ;  /* 0x0000000812ffa9a7 */ /* 0x0011e6000800003f */
[----:B------:R-:W-:-:S13]  /*5e70*/  ISETP.NE.AND P1, PT, R7, 0x2, PT ;  /* 0x000000020700780c */ /* 0x000fda0003f25270 */
[----:B0-----:R-:W-:Y:S05]  /*5e80*/  @P1 BRA `(.L_x_111) ;  /* 0x0000000000041947 */ /* 0x001fea0003800000 */
[----:B------:R-:W-:Y:S01]  /*5e90*/  BPT.TRAP 0x1 ;  /* 0x000000040000795c */ /* 0x000fe20000300000 */
.L_x_111:
[----:B------:R-:W-:Y:S05]  /*5ea0*/  @P0 BRA `(.L_x_112) ;  /* 0x0000000000040947 */ /* 0x000fea0003800000 */
[----:B------:R-:W-:Y:S01]  /*5eb0*/  BPT.TRAP 0x1 ;  /* 0x000000040000795c */ /* 0x000fe20000300000 */
.L_x_112:
[--C-:B------:R-:W-:Y:S01]  /*5ec0*/  IMAD R7, R6, 0x4000, R19.reuse ;  /* 0x0000400006077824 */ /* 0x100fe200078e0213 */
[----:B------:R-:W-:Y:S01]  /*5ed0*/  R2UR UR9, R18 ;  /* 0x00000000120972ca */ /* 0x000fe200000e0000 */
[----:B------:R-:W-:Y:S01]  /*5ee0*/  IMAD R19, R6, 0x2000, R19 ;  /* 0x0000200006137824 */ /* 0x000fe200078e0213 */
[----:B------:R-:W-:Y:S01]  /*5ef0*/  UIADD3 UR4, UP0, UR22, 0xf0, URZ ;  /* 0x000000f016047890 */ /* 0x000fe2000ff1e03f */
[----:B------:R-:W-:Y:S01]  /*5f00*/  VIADD R2, R2, 0xffffffff ;  /* 0xffffffff02027836 */ /* 0x000fe20000000000 */
[----:B------:R-:W-:Y:S01]  /*5f10*/  R2UR UR5, R7 ;  /* 0x00000000070572ca */ /* 0x000fe200000e0000 */
[----:B------:R-:W-:Y:S01]  /*5f20*/  UIADD3 UR24, UP1, UR22, 0x1f0, URZ ;  /* 0x000001f016187890 */ /* 0x000fe2000ff3e03f */
[----:B------:R-:W-:Y:S01]  /*5f30*/  R2UR UR8, R19 ;  /* 0x00000000130872ca */ /* 0x000fe200000e0000 */
[----:B------:R-:W-:Y:S01]  /*5f40*/  VIADD R6, R6, 0x1 ;  /* 0x0000000106067836 */ /* 0x000fe20000000000 */
[----:B------:R-:W-:Y:S01]  /*5f50*/  R2UR UR11, R14 ;  /* 0x000000000e0b72ca */ /* 0x000fe200000e0000 */
[----:B------:R-:W-:Y:S01]  /*5f60*/  UIADD3.X UR25, URZ, UR23, URZ, UP1, !UPT ;  /* 0x000000173f197290 */ /* 0x000fe20008ffe43f */
[C---:B------:R-:W-:Y:S01]  /*5f70*/  R2UR UR10, R20.reuse ;  /* 0x00000000140a72ca */ /* 0x040fe200000e0000 */
[----:B------:R-:W-:Y:S01]  /*5f80*/  UMOV UR6, 0x0 ;  /* 0x0000000000067882 */ /* 0x000fe20000000000 */
[----:B------:R-:W-:Y:S01]  /*5f90*/  R2UR UR12, R9 ;  /* 0x00000000090c72ca */ /* 0x000fe200000e0000 */
[----:B------:R-:W-:Y:S01]  /*5fa0*/  UMOV UR7, 0x10000000 ;  /* 0x1000000000077882 */ /* 0x000fe20000000000 */
[----:B------:R-:W-:Y:S01]  /*5fb0*/  R2UR UR19, R17 ;  /* 0x00000000111372ca */ /* 0x000fe200000e0000 */
[----:B------:R-:W-:Y:S01]  /*5fc0*/  VIADD R20, R20, 0x80 ;  /* 0x0000008014147836 */ /* 0x000fe20000000000 */
[----:B------:R-:W-:Y:S01]  /*5fd0*/  ISETP.GT.AND P3, PT, R2, 0x1, PT ;  /* 0x000000010200780c */ /* 0x000fe20003f64270 */
[----:B------:R-:W-:Y:S01]  /*5fe0*/  UIADD3 UR14, UR5, 0x180, URZ ;  /* 0x00000180050e7890 */ /* 0x000fe2000fffe03f */
[----:B------:R-:W-:Y:S01]  /*5ff0*/  ISETP.NE.AND P1, PT, R6, 0x9, PT ;  /* 0x000000090600780c */ /* 0x000fe20003f25270 */
[----:B------:R-:W-:-:S02]  /*6000*/  UIADD3.X UR5, URZ, UR23, URZ, UP0, !UPT ;  /* 0x000000173f057290 */ /* 0x000fc400087fe43f */
[----:B------:R-:W-:Y:S01]  /*6010*/  UIADD3 UR15, UR8, 0x24180, URZ ;  /* 0x00024180080f7890 */ /* 0x000fe2000fffe03f */
[----:B------:R-:W-:Y:S02]  /*6020*/  SEL R8, RZ, 0x1, P1 ;  /* 0x00000001ff087807 */ /* 0x000fe40000800000 */
[----:B------:R-:W-:Y:S01]  /*6030*/  UMOV UR8, UR14 ;  /* 0x0000000e00087c82 */ /* 0x000fe20008000000 */
[----:B------:R-:W-:Y:S02]  /*6040*/  SEL R6, R6, RZ, P1 ;  /* 0x000000ff06067207 */ /* 0x000fe40000800000 */
[----:B------:R-:W-:Y:S01]  /*6050*/  LOP3.LUT R3, R3, R8, RZ, 0x3c, !PT ;  /* 0x0000000803037212 */ /* 0x000fe200078e3cff */
[----:B------:R0:W-:Y:S02]  /*6060*/  UTMALDG.3D [UR8], [UR4], desc[UR6] ;  /* 0x00000608040075b4 */ /* 0x0001e40008011000 */
[----:B0-----:R-:W-:Y:S01]  /*6070*/  UMOV UR8, UR15 ;  /* 0x0000000f00087c82 */ /* 0x001fe20008000000 */
[----:B------:R-:W-:-:S02]  /*6080*/  UMOV UR11, UR19 ;  /* 0x00000013000b7c82 */ /* 0x000fc40008000000 */
[----:B------:R0:W-:Y:S02]  /*6090*/  UTMALDG.3D [UR8], [UR24], desc[UR6] ;  /* 0x00000608180075b4 */ /* 0x0001e40008011000 */
[----:B0-----:R-:W-:Y:S05]  /*60a0*/  @P3 BRA `(.L_x_113) ;  /* 0xfffffffc00483947 */ /* 0x001fea000383ffff */
.L_x_109:
[----:B------:R-:W-:Y:S05]  /*60b0*/  BSYNC B1 ;  /* 0x0000000000017941 */ /* 0x000fea0003800000 */
.L_x_108:
[----:B------:R-:W-:Y:S01]  /*60c0*/  LOP3.LUT P3, RZ, R15, 0xff, RZ, 0xc0, !PT ;  /* 0x000000ff0fff7812 */ /* 0x000fe2000786c0ff */
[----:B------:R-:W-:Y:S01]  /*60d0*/  IMAD.IADD R6, R12, 0x1, R13 ;  /* 0x000000010c067824 */ /* 0x000fe200078e020d */
[----:B------:R-:W-:Y:S01]  /*60e0*/  IADD3 R0, P5, R0, UR20, RZ ;  /* 0x0000001400007c10 */ /* 0x000fe2000ffbe0ff */
[----:B------:R-:W-:Y:S01]  /*60f0*/  ULDC.64 UR4, c[0x0][0x650] ;  /* 0x0001940000047ab9 */ /* 0x000fe20000000a00 */
[----:B------:R-:W-:Y:S01]  /*6100*/  BSSY B1, `(.L_x_114) ;  /* 0x000006c000017945 */ /* 0x000fe20003800000 */
[----:B------:R-:W-:Y:S01]  /*6110*/  IMAD.MOV.U32 R14, RZ, RZ, -0x1 ;  /* 0xffffffffff0e7424 */ /* 0x000fe200078e00ff */
[----:B------:R-:W-:Y:S01]  /*6120*/  ISETP.GT.U32.AND P1, PT, R6, 0x8, PT ;  /* 0x000000080600780c */ /* 0x000fe20003f24070 */
[----:B------:R-:W-:Y:S01]  /*6130*/  IMAD.MOV.U32 R17, RZ, RZ, -0x1 ;  /* 0xffffffffff117424 */ /* 0x000fe200078e00ff */
[----:B------:R-:W-:Y:S01]  /*6140*/  IADD3.X R5, R5, UR13, RZ, P5, !PT ;  /* 0x0000000d05057c10 */ /* 0x000fe2000affe4ff */
[----:B------:R-:W-:Y:S01]  /*6150*/  IMAD.MOV.U32 R9, RZ, RZ, -0x1 ;  /* 0xffffffffff097424 */ /* 0x000fe200078e00ff */
[----:B------:R-:W-:-:S02]  /*6160*/  ISETP.LT.U32.AND P1, PT, R12, 0x9, P1 ;  /* 0x000000090c00780c */ /* 0x000fc40000f21070 */
[----:B------:R-:W-:Y:S01]  /*6170*/  PRMT R15, RZ, 0x7610, R15 ;  /* 0x00007610ff0f7816 */ /* 0x000fe2000000000f */
[----:B------:R-:W0:Y:S01]  /*6180*/  @P3 S2R R3, SR_CgaCtaId ;  /* 0x0000000000033919 */ /* 0x000e220000008800 */
[----:B------:R-:W-:-:S04]  /*6190*/  @P3 MOV R2, 0x400 ;  /* 0x0000040000023802 */ /* 0x000fc80000000f00 */
[----:B0-----:R-:W-:Y:S01]  /*61a0*/  @P3 LEA R7, R3, R2, 0x18 ;  /* 0x0000000203073211 */ /* 0x001fe200078ec0ff */
[----:B------:R-:W-:-:S03]  /*61b0*/  IMAD.WIDE.U32 R2, R6, 0x38e38e39, RZ ;  /* 0x38e38e3906027825 */ /* 0x000fc600078e00ff */
[----:B------:R0:W-:Y:S01]  /*61c0*/  @P3 SYNCS.ARRIVE.TRANS64.A1T0 RZ, [R7+URZ+0xa8], RZ ;  /* 0x0000a8ff07ff39a7 */ /* 0x0001e2000810003f */
[----:B------:R-:W-:Y:S02]  /*61d0*/  ISETP.GE.U32.AND P3, PT, R12, 0x9, PT ;  /* 0x000000090c00780c */ /* 0x000fe40003f66070 */
[----:B------:R-:W-:Y:S02]  /*61e0*/  PRMT R2, RZ, 0x7610, R2 ;  /* 0x00007610ff027816 */ /* 0x000fe40000000002 */
[----:B0-----:R-:W-:Y:S02]  /*61f0*/  SHF.R.U32.HI R7, RZ, 0x1, R3 ;  /* 0x00000001ff077819 */ /* 0x001fe40000011603 */
[----:B------:R-:W-:Y:S02]  /*6200*/  SEL R3, RZ, 0x1, !P1 ;  /* 0x00000001ff037807 */ /* 0x000fe40004800000 */
[----:B------:R-:W-:Y:S01]  /*6210*/  ISETP.GE.U32.AND P1, PT, R0, UR4, PT ;  /* 0x0000000400007c0c */ /* 0x000fe2000bf26070 */
[----:B------:R-:W-:Y:S01]  /*6220*/  IMAD R13, R7, -0x9, R6 ;  /* 0xfffffff7070d7824 */ /* 0x000fe200078e0206 */
[----:B------:R-:W-:-:S02]  /*6230*/  LOP3.LUT R10, R10, R3, RZ, 0x3c, !PT ;  /* 0x000000030a0a7212 */ /* 0x000fc400078e3cff */
[----:B------:R-:W-:Y:S02]  /*6240*/  ISETP.GE.U32.AND.EX P1, PT, R5, UR5, PT, P1 ;  /* 0x0000000505007c0c */ /* 0x000fe4000bf26110 */
[----:B------:R-:W-:-:S11]  /*6250*/  @P3 LOP3.LUT R10, R10, 0x1, R7, 0x78, !PT ;  /* 0x000000010a0a3812 */ /* 0x000fd600078e7807 */
[----:B------:R-:W-:Y:S05]  /*6260*/  @P1 BRA `(.L_x_115) ;  /* 0x0000000400541947 */ /* 0x000fea0003800000 */
[----:B------:R-:W-:Y:S01]  /*6270*/  ULDC.64 UR4, c[0x0][0x628] ;  /* 0x00018a0000047ab9 */ /* 0x000fe20000000a00 */
[----:B------:R-:W0:Y:S01]  /*6280*/  S2R R17, SR_CTAID.X ;  /* 0x0000000000117919 */ /* 0x000e220000002500 */
[----:B------:R-:W-:Y:S01]  /*6290*/  ISETP.NE.U32.AND P1, PT, RZ, UR4, PT ;  /* 0x00000004ff007c0c */ /* 0x000fe2000bf25070 */
[----:B------:R-:W-:Y:S01]  /*62a0*/  ULDC UR7, c[0x0][0x630] ;  /* 0x00018c0000077ab9 */ /* 0x000fe20000000800 */
[----:B------:R-:W-:Y:S01]  /*62b0*/  IMAD.MOV.U32 R2, RZ, RZ, R0 ;  /* 0x000000ffff027224 */ /* 0x000fe200078e0000 */
[----:B------:R-:W1:Y:S01]  /*62c0*/  S2R R14, SR_CTAID.Y ;  /* 0x00000000000e7919 */ /* 0x000e620000002600 */
[----:B------:R-:W-:Y:S01]  /*62d0*/  ISETP.NE.AND.EX P1, PT, RZ, UR5, PT, P1 ;  /* 0x00000005ff007c0c */ /* 0x000fe2000bf25310 */
[----:B------:R-:W-:-:S12]  /*62e0*/  IMAD.MOV.U32 R3, RZ, RZ, R5 ;  /* 0x000000ffff037224 */ /* 0x000fd800078e0005 */
[----:B------:R-:W-:Y:S05]  /*62f0*/  @!P1 BRA `(.L_x_116) ;  /* 0x0000000000289947 */ /* 0x000fea0003800000 */
[----:B------:R-:W-:Y:S02]  /*6300*/  ULDC UR6, c[0x0][0x634] ;  /* 0x00018d0000067ab9 */ /* 0x000fe40000000800 */
[----:B------:R-:W-:-:S05]  /*6310*/  IADD3 R9, P1, R0, UR6, RZ ;  /* 0x0000000600097c10 */ /* 0x000fca000ff3e0ff */
[----:B------:R-:W-:-:S04]  /*6320*/  IMAD.X R19, RZ, RZ, R5, P1 ;  /* 0x000000ffff137224 */ /* 0x000fc800008e0605 */
[----:B------:R-:W-:-:S04]  /*6330*/  IMAD.WIDE.U32 R6, R19, UR4, RZ ;  /* 0x0000000413067c25 */ /* 0x000fc8000f8e00ff */
[----:B------:R-:W-:-:S04]  /*6340*/  IMAD.WIDE.U32 R6, P1, R9, UR5, R6 ;  /* 0x0000000509067c25 */ /* 0x000fc8000f820006 */
[----:B------:R-:W-:-:S04]  /*6350*/  IMAD.WIDE.U32 R8, R9, UR4, RZ ;  /* 0x0000000409087c25 */ /* 0x000fc8000f8e00ff */
[----:B------:R-:W-:Y:S01]  /*6360*/  IMAD.X R3, RZ, RZ, RZ, P1 ;  /* 0x000000ffff037224 */ /* 0x000fe200008e06ff */
[----:B------:R-:W-:Y:S01]  /*6370*/  IADD3 RZ, P1, R9, R6, RZ ;  /* 0x0000000609ff7210 */ /* 0x000fe20007f3e0ff */
[----:B------:R-:W-:-:S04]  /*6380*/  IMAD.MOV.U32 R2, RZ, RZ, R7 ;  /* 0x000000ffff027224 */ /* 0x000fc800078e0007 */
[----:B------:R-:W-:-:S08]  /*6390*/  IMAD.WIDE.U32.X R2, R19, UR5, R2, P1 ;  /* 0x0000000513027c25 */ /* 0x000fd000088e0402 */
.L_x_116:
[--C-:B------:R-:W-:Y:S01]  /*63a0*/  SHF.R.U64 R8, R2, UR7, R3.reuse ;  /* 0x0000000702087c19 */ /* 0x100fe20008001203 */
[----:B------:R-:W-:Y:S01]  /*63b0*/  ULDC.64 UR4, c[0x0][0x620] ;  /* 0x0001880000047ab9 */ /* 0x000fe20000000a00 */
[----:B------:R-:W-:Y:S01]  /*63c0*/  SHF.R.U32.HI R2, RZ, UR7, R3 ;  /* 0x00000007ff027c19 */ /* 0x000fe20008011603 */
[----:B------:R-:W-:Y:S01]  /*63d0*/  IMAD.MOV.U32 R3, RZ, RZ, R5 ;  /* 0x000000ffff037224 */ /* 0x000fe200078e0005 */
[----:B------:R-:W-:Y:S01]  /*63e0*/  IADD3 R7, P1, RZ, -R8, RZ ;  /* 0x80000008ff077210 */ /* 0x000fe20007f3e0ff */
[----:B------:R-:W2:Y:S01]  /*63f0*/  LDC R22, c[0x0][0x144] ;  /* 0x00005100ff167b82 */ /* 0x000ea20000000800 */
[----:B0-----:R-:W-:Y:S01]  /*6400*/  I2FP.F32.U32 R9, R17 ;  /* 0x0000001100097245 */ /* 0x001fe20000201000 */
[----:B------:R-:W-:Y:S01]  /*6410*/  ULDC.64 UR8, c[0x0][0x640] ;  /* 0x0001900000087ab9 */ /* 0x000fe20000000a00 */
[----:B------:R-:W-:Y:S01]  /*6420*/  ULDC UR6, c[0x0][0x608] ;  /* 0x0001820000067ab9 */ /* 0x000fe20000000800 */
[----:B------:R-:W-:Y:S01]  /*6430*/  IMAD.X R2, RZ, RZ, ~R2, P1 ;  /* 0x000000ffff027224 */ /* 0x000fe200008e0e02 */
[----:B------:R-:W-:-:S03]  /*6440*/  ISETP.NE.U32.AND P1, PT, RZ, UR8, PT ;  /* 0x00000008ff007c0c */ /* 0x000fc6000bf25070 */
[----:B------:R-:W-:Y:S01]  /*6450*/  IMAD R6, R2, UR4, RZ ;  /* 0x0000000402067c24 */ /* 0x000fe2000f8e02ff */
[----:B------:R-:W0:Y:S01]  /*6460*/  LDC R19, c[0x0][0x148] ;  /* 0x00005200ff137b82 */ /* 0x000e220000000800 */
[----:B------:R-:W-:Y:S01]  /*6470*/  IMAD.MOV.U32 R2, RZ, RZ, R0 ;  /* 0x000000ffff027224 */ /* 0x000fe200078e0000 */
[----:B------:R-:W-:-:S03]  /*6480*/  ISETP.NE.AND.EX P1, PT, RZ, UR9, PT, P1 ;  /* 0x00000009ff007c0c */ /* 0x000fc6000bf25310 */
[----:B------:R-:W-:Y:S01]  /*6490*/  IMAD.WIDE.U32 R2, R7, UR4, R2 ;  /* 0x0000000407027c25 */ /* 0x000fe2000f8e0002 */
[----:B------:R-:W-:-:S03]  /*64a0*/  ULDC UR4, c[0x0][0x150] ;  /* 0x0000540000047ab9 */ /* 0x000fc60000000800 */
[----:B------:R-:W-:Y:S02]  /*64b0*/  IMAD R7, R7, UR5, R6 ;  /* 0x0000000507077c24 */ /* 0x000fe4000f8e0206 */
[----:B------:R-:W-:Y:S01]  /*64c0*/  FMUL R6, R9, UR4 ;  /* 0x0000000409067c20 */ /* 0x000fe20008400000 */
[----:B------:R-:W-:Y:S01]  /*64d0*/  ULDC UR4, c[0x0][0x618] ;  /* 0x0001860000047ab9 */ /* 0x000fe20000000800 */
[----:B------:R-:W-:Y:S01]  /*64e0*/  ULDC UR5, c[0x0][0x154] ;  /* 0x0000550000057ab9 */ /* 0x000fe20000000800 */
[----:B------:R-:W-:-:S03]  /*64f0*/  IMAD.IADD R3, R3, 0x1, R7 ;  /* 0x0000000103037824 */ /* 0x000fc600078e0207 */
[----:B------:R-:W3:Y:S02]  /*6500*/  F2I.U32.TRUNC.NTZ R6, R6 ;  /* 0x0000000600067305 */ /* 0x000ee4000020f000 */
[----:B------:R-:W-:Y:S02]  /*6510*/  SHF.R.U64 R9, R2, UR4, R3 ;  /* 0x0000000402097c19 */ /* 0x000fe40008001203 */
[----:B-1----:R-:W-:-:S05]  /*6520*/  I2FP.F32.U32 R2, R14 ;  /* 0x0000000e00027245 */ /* 0x002fca0000201000 */
[----:B------:R-:W-:Y:S01]  /*6530*/  FMUL R21, R2, UR5 ;  /* 0x0000000502157c20 */ /* 0x000fe20008400000 */
[----:B------:R-:W-:Y:S01]  /*6540*/  SHF.R.U32.HI R2, RZ, UR4, R3 ;  /* 0x00000004ff027c19 */ /* 0x000fe20008011603 */
[----:B------:R-:W-:-:S03]  /*6550*/  ULDC UR4, c[0x0][0x658] ;  /* 0x0001960000047ab9 */ /* 0x000fc60000000800 */
[--C-:B------:R-:W-:Y:S01]  /*6560*/  SHF.R.U64 R20, R9, UR6, R2.reuse ;  /* 0x0000000609147c19 */ /* 0x100fe20008001202 */
[----:B------:R-:W1:Y:S01]  /*6570*/  F2I.U32.TRUNC.NTZ R21, R21 ;  /* 0x0000001500157305 */ /* 0x000e62000020f000 */
[----:B------:R-:W-:Y:S01]  /*6580*/  SHF.R.U32.HI R3, RZ, UR6, R2 ;  /* 0x00000006ff037c19 */ /* 0x000fe20008011602 */
[----:B---3--:R-:W-:-:S03]  /*6590*/  IMAD.MOV R6, RZ, RZ, -R6 ;  /* 0x000000ffff067224 */ /* 0x008fc600078e0a06 */
[----:B------:R-:W-:Y:S01]  /*65a0*/  SHF.R.U64 R18, R20, UR4, R3 ;  /* 0x0000000414127c19 */ /* 0x000fe20008001203 */
[----:B--2---:R-:W-:Y:S01]  /*65b0*/  IMAD R17, R22, R6, R17 ;  /* 0x0000000616117224 */ /* 0x004fe200078e0211 */
[----:B------:R-:W-:-:S03]  /*65c0*/  SHF.R.U32.HI R23, RZ, UR4, R3 ;  /* 0x00000004ff177c19 */ /* 0x000fc60008011603 */
[----:B------:R-:W-:Y:S02]  /*65d0*/  IMAD.MOV.U32 R2, RZ, RZ, R18 ;  /* 0x000000ffff027224 */ /* 0x000fe400078e0012 */
[----:B------:R-:W-:Y:S01]  /*65e0*/  IMAD.MOV.U32 R3, RZ, RZ, R23 ;  /* 0x000000ffff037224 */ /* 0x000fe200078e0017 */
[----:B------:R-:W-:Y:S06]  /*65f0*/  @!P1 BRA `(.L_x_117) ;  /* 0x0000000000289947 */ /* 0x000fec0003800000 */
[----:B------:R-:W-:Y:S02]  /*6600*/  ULDC UR4, c[0x0][0x64c] ;  /* 0x0001930000047ab9 */ /* 0x000fe40000000800 */
[----:B------:R-:W-:-:S05]  /*6610*/  IADD3 R3, P1, R18, UR4, RZ ;  /* 0x0000000412037c10 */ /* 0x000fca000ff3e0ff */
[----:B------:R-:W-:-:S04]  /*6620*/  IMAD.X R23, RZ, RZ, R23, P1 ;  /* 0x000000ffff177224 */ /* 0x000fc800008e0617 */
[----:B------:R-:W-:-:S04]  /*6630*/  IMAD.WIDE.U32 R6, R23, UR8, RZ ;  /* 0x0000000817067c25 */ /* 0x000fc8000f8e00ff */
[----:B------:R-:W-:-:S04]  /*6640*/  IMAD.WIDE.U32 R6, P1, R3, UR9, R6 ;  /* 0x0000000903067c25 */ /* 0x000fc8000f820006 */
[----:B------:R-:W-:-:S04]  /*6650*/  IMAD.WIDE.U32 R2, R3, UR8, RZ ;  /* 0x0000000803027c25 */ /* 0x000fc8000f8e00ff */
[----:B------:R-:W-:Y:S01]  /*6660*/  IMAD.MOV.U32 R2, RZ, RZ, R7 ;  /* 0x000000ffff027224 */ /* 0x000fe200078e0007 */
[----:B------:R-:W-:Y:S01]  /*6670*/  IADD3 RZ, P3, R3, R6, RZ ;  /* 0x0000000603ff7210 */ /* 0x000fe20007f7e0ff */
[----:B------:R-:W-:-:S04]  /*6680*/  IMAD.X R3, RZ, RZ, RZ, P1 ;  /* 0x000000ffff037224 */ /* 0x000fc800008e06ff */
[----:B------:R-:W-:-:S08]  /*6690*/  IMAD.WIDE.U32.X R2, R23, UR9, R2, P3 ;  /* 0x0000000917027c25 */ /* 0x000fd000098e0402 */
.L_x_117:
[----:B------:R-:W-:Y:S01]  /*66a0*/  ULDC UR4, c[0x0][0x648] ;  /* 0x0001920000047ab9 */ /* 0x000fe20000000800 */
[----:B-1----:R-:W-:Y:S01]  /*66b0*/  IMAD.MOV R21, RZ, RZ, -R21 ;  /* 0x000000ffff157224 */ /* 0x002fe200078e0a15 */
[----:B------:R-:W-:Y:S01]  /*66c0*/  SHF.R.U64 R3, R2, UR4, R3 ;  /* 0x0000000402037c19 */ /* 0x000fe20008001203 */
[----:B------:R-:W-:Y:S01]  /*66d0*/  ULDC UR4, c[0x0][0x638] ;  /* 0x00018e0000047ab9 */ /* 0x000fe20000000800 */
[----:B------:R-:W-:Y:S01]  /*66e0*/  LOP3.LUT R20, R20, UR17, RZ, 0xc0, !PT ;  /* 0x0000001114147c12 */ /* 0x000fe2000f8ec0ff */
[----:B0-----:R-:W-:Y:S01]  /*66f0*/  @P4 IMAD R17, R19, R21, R14 ;  /* 0x0000001513114224 */ /* 0x001fe200078e020e */
[----:B------:R-:W-:Y:S01]  /*6700*/  ULDC UR5, c[0x0][0x610] ;  /* 0x0001840000057ab9 */ /* 0x000fe20000000800 */
[----:B------:R-:W-:Y:S02]  /*6710*/  IMAD.MOV R7, RZ, RZ, -R3 ;  /* 0x000000ffff077224 */ /* 0x000fe400078e0a03 */
[----:B------:R-:W-:Y:S01]  /*6720*/  IMAD R14, R3, UR18, R20 ;  /* 0x00000012030e7c24 */ /* 0x000fe2000f8e0214 */
[----:B------:R-:W-:Y:S01]  /*6730*/  LOP3.LUT R3, R9, UR16, RZ, 0xc0, !PT ;  /* 0x0000001009037c12 */ /* 0x000fe2000f8ec0ff */
[----:B------:R-:W-:Y:S01]  /*6740*/  IMAD R18, R7, UR4, R18 ;  /* 0x0000000407127c24 */ /* 0x000fe2000f8e0212 */
[----:B------:R-:W-:Y:S01]  /*6750*/  ULDC UR4, c[0x0][0x600] ;  /* 0x0001800000047ab9 */ /* 0x000fe20000000800 */
[----:B------:R-:W-:-:S02]  /*6760*/  IMAD R14, R14, UR5, R17 ;  /* 0x000000050e0e7c24 */ /* 0x000fc4000f8e0211 */
[----:B------:R-:W-:Y:S02]  /*6770*/  IMAD R3, R18, UR4, R3 ;  /* 0x0000000412037c24 */ /* 0x000fe4000f8e0203 */
[----:B------:R-:W-:Y:S02]  /*6780*/  IMAD.MOV.U32 R2, RZ, RZ, 0x1 ;  /* 0x00000001ff027424 */ /* 0x000fe400078e00ff */
[----:B------:R-:W-:Y:S01]  /*6790*/  IMAD.MOV.U32 R9, RZ, RZ, R8 ;  /* 0x000000ffff097224 */ /* 0x000fe200078e0008 */
[----:B------:R-:W-:Y:S02]  /*67a0*/  SEL R17, R3, R14, !P4 ;  /* 0x0000000e03117207 */ /* 0x000fe40006000000 */
[----:B------:R-:W-:-:S07]  /*67b0*/  SEL R14, R14, R3, !P4 ;  /* 0x000000030e0e7207 */ /* 0x000fce0006000000 */
.L_x_115:
[----:B------:R-:W-:Y:S05]  /*67c0*/  BSYNC B1 ;  /* 0x0000000000017941 */ /* 0x000fea0003800000 */
.L_x_114:
[----:B------:R-:W-:-:S13]  /*67d0*/  LOP3.LUT P1, RZ, R2, 0xff, RZ, 0xc0, !PT ;  /* 0x000000ff02ff7812 */ /* 0x000fda000782c0ff */
[----:B------:R-:W-:Y:S05]  /*67e0*/  @P1 BRA `(.L_x_118) ;  /* 0xfffffff400441947 */ /* 0x000fea000383ffff */
[----:B------:R-:W-:Y:S05]  /*67f0*/  BSYNC B0 ;  /* 0x0000000000007941 */ /* 0x000fea0003800000 */
.L_x_106:
[----:B------:R-:W-:-:S03]  /*6800*/  UMOV UR4, 0xffffffff ;  /* 0xffffffff00047882 */ /* 0x000fc60000000000 */
[----:B------:R-:W-:Y:S05]  /*6810*/  BRA.DIV UR4, `(.L_x_119) ;  /* 0x0000000604d07947 */ /* 0x000fea000b800000 */
[----:B------:R-:W-:-:S13]  /*6820*/  ELECT P0, URZ, PT ;  /* 0x00000000003f782f */ /* 0x000fda0003800000 */
.L_x_138:
[----:B------:R-:W-:Y:S04]  /*6830*/  BSSY B0, `(.L_x_120) ;  /* 0x0000058000007945 */ /* 0x000fe80003800000 */
[----:B------:R-:W-:Y:S05]  /*6840*/  @!P0 BRA `(.L_x_121) ;  /* 0x0000000400588947 */ /* 0x000fea0003800000 */
[----:B------:R-:W-:-:S04]  /*6850*/  LOP3.LUT R4, R4, 0x2, RZ, 0xfc, !PT ;  /* 0x0000000204047812 */ /* 0x000fc800078efcff */
[----:B------:R-:W-:-:S13]  /*6860*/  ISETP.NE.AND P0, PT, R4, 0x3, PT ;  /* 0x000000030400780c */ /* 0x000fda0003f05270 */
[----:B------:R-:W-:Y:S05]  /*6870*/  @!P0 BRA `(.L_x_122) ;  /* 0x0000000000048947 */ /* 0x000fea0003800000 */
[----:B------:R-:W-:Y:S01]  /*6880*/  BPT.TRAP 0x1 ;  /* 0x000000040000795c */ /* 0x000fe20000300000 */
.L_x_122:
[----:B------:R-:W0:Y:S01]  /*6890*/  S2R R3, SR_CgaCtaId ;  /* 0x0000000000037919 */ /* 0x000e220000008800 */
[----:B------:R-:W-:Y:S02]  /*68a0*/  MOV R0, 0x400 ;  /* 0x0000040000007802 */ /* 0x000fe40000000f00 */
[----:B------:R-:W-:Y:S02]  /*68b0*/  SHF.L.U32 R2, R10, 0x1f, RZ ;  /* 0x0000001f0a027819 */ /* 0x000fe400000006ff */
[----:B0-----:R-:W-:-:S05]  /*68c0*/  LEA R0, R3, R0, 0x18 ;  /* 0x0000000003007211 */ /* 0x001fca00078ec0ff */
[----:B------:R-:W-:-:S04]  /*68d0*/  VIADD R0, R0, 0x48 ;  /* 0x0000004800007836 */ /* 0x000fc80000000000 */
[C---:B------:R-:W-:Y:S02]  /*68e0*/  IMAD R5, R13.reuse, 0x8, R0 ;  /* 0x000000080d057824 */ /* 0x040fe400078e0200 */
[----:B------:R-:W-:Y:S02]  /*68f0*/  VIADD R13, R13, 0x1 ;  /* 0x000000010d0d7836 */ /* 0x000fe40000000000 */
[----:B------:R-:W0:Y:S03]  /*6900*/  SYNCS.PHASECHK.TRANS64.TRYWAIT P0, [R5+URZ], R2 ;  /* 0x00000002050075a7 */ /* 0x000e26000800017f */
[----:B------:R-:W-:-:S04]  /*6910*/  ISETP.NE.AND P1, PT, R13, 0x9, PT ;  /* 0x000000090d00780c */ /* 0x000fc80003f25270 */
[----:B------:R-:W-:Y:S02]  /*6920*/  SEL R3, RZ, 0x1, P1 ;  /* 0x00000001ff037807 */ /* 0x000fe40000800000 */
[----:B------:R-:W-:Y:S02]  /*6930*/  SEL R13, R13, RZ, P1 ;  /* 0x000000ff0d0d7207 */ /* 0x000fe40000800000 */
[----:B------:R-:W-:-:S03]  /*6940*/  LOP3.LUT R10, R10, R3, RZ, 0x3c, !PT ;  /* 0x000000030a0a7212 */ /* 0x000fc600078e3cff */
[----:B------:R-:W-:Y:S01]  /*6950*/  IMAD R7, R13, 0x8, R0 ;  /* 0x000000080d077824 */ /* 0x000fe200078e0200 */
[----:B------:R-:W-:Y:S01]  /*6960*/  SHF.L.U32 R4, R10, 0x1f, RZ ;  /* 0x0000001f0a047819 */ /* 0x000fe200000006ff */
[----:B0-----:R-:W-:Y:S06]  /*6970*/  @!P0 BRA `(.L_x_123) ;  /* 0x00000004009c8947 */ /* 0x001fec0003800000 */
.L_x_139:
[----:B------:R-:W1:Y:S01]  /*6980*/  SYNCS.PHASECHK.TRANS64.TRYWAIT P0, [R7+URZ], R4 ;  /* 0x00000004070075a7 */ /* 0x000e62000800017f */
[----:B0-----:R-:W-:-:S05]  /*6990*/  VIADD R2, R13, 0x1 ;  /* 0x000000010d027836 */ /* 0x001fca0000000000 */
[----:B------:R-:W-:-:S04]  /*69a0*/  ISETP.NE.AND P1, PT, R2, 0x9, PT ;  /* 0x000000090200780c */ /* 0x000fc80003f25270 */
[----:B------:R-:W-:Y:S02]  /*69b0*/  SEL R3, RZ, 0x1, P1 ;  /* 0x00000001ff037807 */ /* 0x000fe40000800000 */
[----:B------:R-:W-:Y:S02]  /*69c0*/  SEL R9, R2, RZ, P1 ;  /* 0x000000ff02097207 */ /* 0x000fe40000800000 */
[----:B------:R-:W-:-:S03]  /*69d0*/  LOP3.LUT R10, R10, R3, RZ, 0x3c, !PT ;  /* 0x000000030a0a7212 */ /* 0x000fc600078e3cff */
[----:B------:R-:W-:Y:S01]  /*69e0*/  IMAD R6, R9, 0x8, R0 ;  /* 0x0000000809067824 */ /* 0x000fe200078e0200 */
[----:B------:R-:W-:Y:S01]  /*69f0*/  SHF.L.U32 R5, R10, 0x1f, RZ ;  /* 0x0000001f0a057819 */ /* 0x000fe200000006ff */
[----:B-1----:R-:W-:Y:S06]  /*6a00*/  @!P0 BRA `(.L_x_124) ;  /* 0x00000004008c8947 */ /* 0x002fec0003800000 */
.L_x_140:
[----:B------:R-:W1:Y:S01]  /*6a10*/  SYNCS.PHASECHK.TRANS64.TRYWAIT P0, [R6+URZ], R5 ;  /* 0x00000005060075a7 */ /* 0x000e62000800017f */
[----:B------:R-:W-:-:S05]  /*6a20*/  VIADD R2, R9, 0x1 ;  /* 0x0000000109027836 */ /* 0x000fca0000000000 */
[----:B------:R-:W-:-:S04]  /*6a30*/  ISETP.NE.AND P1, PT, R2, 0x9, PT ;  /* 0x000000090200780c */ /* 0x000fc80003f25270 */
[----:B------:R-:W-:Y:S02]  /*6a40*/  SEL R3, RZ, 0x1, P1 ;  /* 0x00000001ff037807 */ /* 0x000fe40000800000 */
[----:B0-----:R-:W-:Y:S02]  /*6a50*/  SEL R7, R2, RZ, P1 ;  /* 0x000000ff02077207 */ /* 0x001fe40000800000 */
[----:B------:R-:W-:-:S03]  /*6a60*/  LOP3.LUT R10, R10, R3, RZ, 0x3c, !PT ;  /* 0x000000030a0a7212 */ /* 0x000fc600078e3cff */
[----:B------:R-:W-:Y:S01]  /*6a70*/  IMAD R9, R7, 0x8, R0 ;  /* 0x0000000807097824 */ /* 0x000fe200078e0200 */
[----:B------:R-:W-:Y:S01]  /*6a80*/  SHF.L.U32 R4, R10, 0x1f, RZ ;  /* 0x0000001f0a047819 */ /* 0x000fe200000006ff */
[----:B-1----:R-:W-:Y:S06]  /*6a90*/  @!P0 BRA `(.L_x_125) ;  /* 0x00000004007c8947 */ /* 0x002fec0003800000 */
.L_x_141:
[----:B------:R-:W1:Y:S01]  /*6aa0*/  SYNCS.PHASECHK.TRANS64.TRYWAIT P0, [R9+URZ], R4 ;  /* 0x00000004090075a7 */ /* 0x000e62000800017f */
[----:B------:R-:W-:-:S05]  /*6ab0*/  VIADD R2, R7, 0x1 ;  /* 0x0000000107027836 */ /* 0x000fca0000000000 */
[----:B------:R-:W-:-:S04]  /*6ac0*/  ISETP.NE.AND P1, PT, R2, 0x9, PT ;  /* 0x000000090200780c */ /* 0x000fc80003f25270 */
[----:B------:R-:W-:Y:S02]  /*6ad0*/  SEL R3, RZ, 0x1, P1 ;  /* 0x00000001ff037807 */ /* 0x000fe40000800000 */
[----:B------:R-:W-:Y:S02]  /*6ae0*/  SEL R7, R2, RZ, P1 ;  /* 0x000000ff02077207 */ /* 0x000fe40000800000 */
[----:B------:R-:W-:-:S03]  /*6af0*/  LOP3.LUT R10, R10, R3, RZ, 0x3c, !PT ;  /* 0x000000030a0a7212 */ /* 0x000fc600078e3cff */
[----:B0-----:R-:W-:Y:S01]  /*6b00*/  IMAD R6, R7, 0x8, R0 ;  /* 0x0000000807067824 */ /* 0x001fe200078e0200 */
[----:B------:R-:W-:Y:S01]  /*6b10*/  SHF.L.U32 R5, R10, 0x1f, RZ ;  /* 0x0000001f0a057819 */ /* 0x000fe200000006ff */
[----:B-1----:R-:W-:Y:S06]  /*6b20*/  @!P0 BRA `(.L_x_126) ;  /* 0x00000004006c8947 */ /* 0x002fec0003800000 */
.L_x_142:
        /* <DEDUP_REMOVED lines=9> */
.L_x_143:
[----:B------:R-:W1:Y:S01]  /*6bc0*/  SYNCS.PHASECHK.TRANS64.TRYWAIT P0, [R9+URZ], R4 ;  /* 0x00000004090075a7 */ /* 0x000e62000800017f */
[----:B------:R-:W-:-:S05]  /*6bd0*/  VIADD R2, R7, 0x1 ;  /* 0x0000000107027836 */ /* 0x000fca0000000000 */
[----:B------:R-:W-:-:S04]  /*6be0*/  ISETP.NE.AND P1, PT, R2, 0x9, PT ;  /* 0x000000090200780c */ /* 0x000fc80003f25270 */
[----:B------:R-:W-:Y:S02]  /*6bf0*/  SEL R3, RZ, 0x1, P1 ;  /* 0x00000001ff037807 */ /* 0x000fe40000800000 */
[----:B------:R-:W-:Y:S02]  /*6c00*/  SEL R7, R2, RZ, P1 ;  /* 0x000000ff02077207 */ /* 0x000fe40000800000 */
[----:B------:R-:W-:-:S03]  /*6c10*/  LOP3.LUT R10, R10, R3, RZ, 0x3c, !PT ;  /* 0x000000030a0a7212 */ /* 0x000fc600078e3cff */
[----:B------:R-:W-:Y:S01]  /*6c20*/  IMAD R8, R7, 0x8, R0 ;  /* 0x0000000807087824 */ /* 0x000fe200078e0200 */
[----:B0-----:R-:W-:Y:S01]  /*6c30*/  SHF.L.U32 R5, R10, 0x1f, RZ ;  /* 0x0000001f0a057819 */ /* 0x001fe200000006ff */
[----:B-1----:R-:W-:Y:S06]  /*6c40*/  @!P0 BRA `(.L_x_128) ;  /* 0x00000004004c8947 */ /* 0x002fec0003800000 */
.L_x_144:
[----:B------:R-:W1:Y:S01]  /*6c50*/  SYNCS.PHASECHK.TRANS64.TRYWAIT P0, [R8+URZ], R5 ;  /* 0x00000005080075a7 */ /* 0x000e62000800017f */
[----:B------:R-:W-:-:S05]  /*6c60*/  VIADD R2, R7, 0x1 ;  /* 0x0000000107027836 */ /* 0x000fca0000000000 */
[----:B------:R-:W-:-:S04]  /*6c70*/  ISETP.NE.AND P1, PT, R2, 0x9, PT ;  /* 0x000000090200780c */ /* 0x000fc80003f25270 */
[----:B------:R-:W-:Y:S02]  /*6c80*/  SEL R3, RZ, 0x1, P1 ;  /* 0x00000001ff037807 */ /* 0x000fe40000800000 */
[----:B------:R-:W-:Y:S02]  /*6c90*/  SEL R7, R2, RZ, P1 ;  /* 0x000000ff02077207 */ /* 0x000fe40000800000 */
[----:B0-----:R-:W-:-:S03]  /*6ca0*/  LOP3.LUT R9, R10, R3, RZ, 0x3c, !PT ;  /* 0x000000030a097212 */ /* 0x001fc600078e3cff */
[----:B------:R-:W-:Y:S01]  /*6cb0*/  IMAD R11, R7, 0x8, R0 ;  /* 0x00000008070b7824 */ /* 0x000fe200078e0200 */
[----:B------:R-:W-:Y:S01]  /*6cc0*/  SHF.L.U32 R6, R9, 0x1f, RZ ;  /* 0x0000001f09067819 */ /* 0x000fe200000006ff */
[----:B-1----:R-:W-:Y:S06]  /*6cd0*/  @!P0 BRA `(.L_x_129) ;  /* 0x00000004003c8947 */ /* 0x002fec0003800000 */
.L_x_145:
[----:B------:R-:W1:Y:S01]  /*6ce0*/  SYNCS.PHASECHK.TRANS64.TRYWAIT P0, [R11+URZ], R6 ;  /* 0x000000060b0075a7 */ /* 0x000e62000800017f */
[----:B------:R-:W-:-:S05]  /*6cf0*/  VIADD R2, R7, 0x1 ;  /* 0x0000000107027836 */ /* 0x000fca0000000000 */
[----:B------:R-:W-:-:S04]  /*6d00*/  ISETP.NE.AND P1, PT, R2, 0x9, PT ;  /* 0x000000090200780c */ /* 0x000fc80003f25270 */
[----:B------:R-:W-:Y:S02]  /*6d10*/  SEL R4, RZ, 0x1, P1 ;  /* 0x00000001ff047807 */ /* 0x000fe40000800000 */
[----:B------:R-:W-:Y:S02]  /*6d20*/  SEL R3, R2, RZ, P1 ;  /* 0x000000ff02037207 */ /* 0x000fe40000800000 */
[----:B------:R-:W-:Y:S01]  /*6d30*/  LOP3.LUT R4, R9, R4, RZ, 0x3c, !PT ;  /* 0x0000000409047212 */ /* 0x000fe200078e3cff */
[----:B-1----:R-:W-:Y:S06]  /*6d40*/  @!P0 BRA `(.L_x_130) ;  /* 0x0000000400348947 */ /* 0x002fec0003800000 */
.L_x_146:
[----:B------:R-:W-:Y:S01]  /*6d50*/  IMAD R3, R3, 0x8, R0 ;  /* 0x0000000803037824 */ /* 0x000fe200078e0200 */
[----:B------:R-:W-:-:S07]  /*6d60*/  SHF.L.U32 R0, R4, 0x1f, RZ ;  /* 0x0000001f04007819 */ /* 0x000fce00000006ff */
.L_x_131:
[----:B--2---:R2:W3:Y:S02]  /*6d70*/  SYNCS.PHASECHK.TRANS64.TRYWAIT P0, [R3+URZ], R0 ;  /* 0x00000000030075a7 */ /* 0x0044e4000800017f */
[----:B---3--:R-:W-:Y:S05]  /*6d80*/  @!P0 NANOSLEEP.SYNCS 0x989680 ;  /* 0x009896800000895d */ /* 0x008fea0003900000 */
[----:B------:R-:W3:Y:S02]  /*6d90*/  @!P0 SYNCS.PHASECHK.TRANS64 P0, [R3+URZ], R0 ;  /* 0x00000000030085a7 */ /* 0x000ee4000800007f */
[----:B---3--:R-:W-:Y:S05]  /*6da0*/  @!P0 BRA `(.L_x_131) ;  /* 0xfffffffc00f08947 */ /* 0x008fea000383ffff */
.L_x_121:
[----:B------:R-:W-:Y:S05]  /*6db0*/  BSYNC B0 ;  /* 0x0000000000007941 */ /* 0x000fea0003800000 */
.L_x_120:
[----:B------:R-:W-:Y:S05]  /*6dc0*/  EXIT ;  /* 0x000000000000794d */ /* 0x000fea0003800000 */
.L_x_18:
[----:B-1----:R-:W-:-:S04]  /*6dd0*/  IMAD.U32 R7, RZ, RZ, UR6 ;  /* 0x00000006ff077e24 */ /* 0x002fc8000f8e00ff */
[----:B------:R1:W3:Y:S03]  /*6de0*/  SYNCS.PHASECHK.TRANS64.TRYWAIT P0, [R7+URZ], R6 ;  /* 0x00000006070075a7 */ /* 0x0002e6000800017f */
[----:B---3--:R-:W-:Y:S05]  /*6df0*/  @!P0 NANOSLEEP.SYNCS 0x989680 ;  /* 0x009896800000895d */ /* 0x008fea0003900000 */
[----:B------:R-:W3:Y:S02]  /*6e00*/  @!P0 SYNCS.PHASECHK.TRANS64 P0, [R7+URZ], R6 ;  /* 0x00000006070085a7 */ /* 0x000ee4000800007f */
[----:B---3--:R-:W-:Y:S05]  /*6e10*/  @!P0 BRA `(.L_x_18) ;  /* 0xfffffffc00ec8947 */ /* 0x008fea000383ffff */
[----:B------:R-:W-:Y:S05]  /*6e20*/  BRA `(.L_x_17) ;  /* 0xffffffa400847947 */ /* 0x000fea000383ffff */
.L_x_24:
[----:B-1----:R-:W-:-:S04]  /*6e30*/  IMAD.U32 R8, RZ, RZ, UR12 ;  /* 0x0000000cff087e24 */ /* 0x002fc8000f8e00ff */
[----:B------:R1:W3:Y:S03]  /*6e40*/  SYNCS.PHASECHK.TRANS64.TRYWAIT P0, [R8+URZ], R7 ;  /* 0x00000007080075a7 */ /* 0x0002e6000800017f */
[----:B---3--:R-:W-:Y:S05]  /*6e50*/  @!P0 NANOSLEEP.SYNCS 0x989680 ;  /* 0x009896800000895d */ /* 0x008fea0003900000 */
[----:B------:R-:W3:Y:S02]  /*6e60*/  @!P0 SYNCS.PHASECHK.TRANS64 P0, [R8+URZ], R7 ;  /* 0x00000007080085a7 */ /* 0x000ee4000800007f */
[----:B---3--:R-:W-:Y:S05]  /*6e70*/  @!P0 BRA `(.L_x_24) ;  /* 0xfffffffc00ec8947 */ /* 0x008fea000383ffff */
[----:B------:R-:W-:Y:S05]  /*6e80*/  BRA `(.L_x_23) ;  /* 0xffffffac00387947 */ /* 0x000fea000383ffff */
.L_x_107:
[----:B------:R-:W-:Y:S01]  /*6e90*/  BSSY B1, `(.L_x_132) ;  /* 0x0000006000017945 */ /* 0x000fe20003800000 */
[----:B------:R-:W-:-:S07]  /*6ea0*/  IMAD.MOV.U32 R2, RZ, RZ, -0x1 ;  /* 0xffffffffff027424 */ /* 0x000fce00078e00ff */
[----:B------:R-:W-:Y:S05]  /*6eb0*/  WARPSYNC.COLLECTIVE R2, `(.L_x_133) ;  /* 0x00000000020c7348 */ /* 0x000fea0003c00000 */
[----:B------:R-:W-:Y:S02]  /*6ec0*/  ELECT P1, UR62, PT ;  /* 0x00000000003e782f */ /* 0x000fe40003820000 */
[----:B------:R-:W-:Y:S01]  /*6ed0*/  MOV R2, UR62 ;  /* 0x0000003e00027c02 */ /* 0x000fe20008000f00 */
[----:B------:R-:W-:Y:S10]  /*6ee0*/  ENDCOLLECTIVE ;  /* 0x000000000000791b */ /* 0x000ff40003800000 */
.L_x_133:
[----:B------:R-:W-:Y:S05]  /*6ef0*/  BSYNC B1 ;  /* 0x0000000000017941 */ /* 0x000fea0003800000 */
.L_x_132:
[----:B------:R-:W-:Y:S05]  /*6f00*/  BRA `(.L_x_134) ;  /* 0xffffffec00887947 */ /* 0x000fea000383ffff */
.L_x_110:
[----:B-1----:R1:W2:Y:S02]  /*6f10*/  SYNCS.PHASECHK.TRANS64.TRYWAIT P1, [R18+URZ+0x48], R7 ;  /* 0x00004807120075a7 */ /* 0x0022a4000802017f */
[----:B--2---:R-:W-:Y:S05]  /*6f20*/  @!P1 NANOSLEEP.SYNCS 0x989680 ;  /* 0x009896800000995d */ /* 0x004fea0003900000 */
[----:B------:R-:W2:Y:S02]  /*6f30*/  @!P1 SYNCS.PHASECHK.TRANS64 P1, [R18+URZ+0x48], R7 ;  /* 0x00004807120095a7 */ /* 0x000ea4000802007f */
[----:B--2---:R-:W-:Y:S05]  /*6f40*/  @!P1 BRA `(.L_x_110) ;  /* 0xfffffffc00f09947 */ /* 0x004fea000383ffff */
[----:B------:R-:W-:Y:S05]  /*6f50*/  BRA `(.L_x_135) ;  /* 0xffffffec00bc7947 */ /* 0x000fea000383ffff */
.L_x_119:
[----:B------:R-:W-:Y:S01]  /*6f60*/  BSSY B0, `(.L_x_136) ;  /* 0x0000006000007945 */ /* 0x000fe20003800000 */
[----:B------:R-:W-:-:S07]  /*6f70*/  IMAD.MOV.U32 R2, RZ, RZ, -0x1 ;  /* 0xffffffffff027424 */ /* 0x000fce00078e00ff */
[----:B------:R-:W-:Y:S05]  /*6f80*/  WARPSYNC.COLLECTIVE R2, `(.L_x_137) ;  /* 0x00000000020c7348 */ /* 0x000fea0003c00000 */
[----:B------:R-:W-:Y:S02]  /*6f90*/  ELECT P1, UR62, PT ;  /* 0x00000000003e782f */ /* 0x000fe40003820000 */
[----:B------:R-:W-:Y:S01]  /*6fa0*/  MOV R2, UR62 ;  /* 0x0000003e00027c02 */ /* 0x000fe20008000f00 */
[----:B------:R-:W-:Y:S10]  /*6fb0*/  ENDCOLLECTIVE ;  /* 0x000000000000791b */ /* 0x000ff40003800000 */
.L_x_137:
[----:B------:R-:W-:Y:S05]  /*6fc0*/  BSYNC B0 ;  /* 0x0000000000007941 */ /* 0x000fea0003800000 */
.L_x_136:
[----:B------:R-:W-:Y:S01]  /*6fd0*/  PLOP3.LUT P0, PT, P1, PT, PT, 0x80, 0x0 ;  /* 0x000000000000781c */ /* 0x000fe20000f0f070 */
[----:B------:R-:W-:-:S12]  /*6fe0*/  BRA `(.L_x_138) ;  /* 0xfffffff800107947 */ /* 0x000fd8000383ffff */
.L_x_123:
[----:B0-----:R0:W1:Y:S02]  /*6ff0*/  SYNCS.PHASECHK.TRANS64.TRYWAIT P0, [R5+URZ], R2 ;  /* 0x00000002050075a7 */ /* 0x001064000800017f */
[----:B-1----:R-:W-:Y:S05]  /*7000*/  @!P0 NANOSLEEP.SYNCS 0x989680 ;  /* 0x009896800000895d */ /* 0x002fea0003900000 */
[----:B------:R-:W1:Y:S02]  /*7010*/  @!P0 SYNCS.PHASECHK.TRANS64 P0, [R5+URZ], R2 ;  /* 0x00000002050085a7 */ /* 0x000e64000800007f */
[----:B-1----:R-:W-:Y:S05]  /*7020*/  @!P0 BRA `(.L_x_123) ;  /* 0xfffffffc00f08947 */ /* 0x002fea000383ffff */
[----:B------:R-:W-:Y:S05]  /*7030*/  BRA `(.L_x_139) ;  /* 0xfffffff800507947 */ /* 0x000fea000383ffff */
.L_x_124:
[----:B0-----:R0:W1:Y:S02]  /*7040*/  SYNCS.PHASECHK.TRANS64.TRYWAIT P0, [R7+URZ], R4 ;  /* 0x00000004070075a7 */ /* 0x001064000800017f */
[----:B-1----:R-:W-:Y:S05]  /*7050*/  @!P0 NANOSLEEP.SYNCS 0x989680 ;  /* 0x009896800000895d */ /* 0x002fea0003900000 */
[----:B------:R-:W1:Y:S02]  /*7060*/  @!P0 SYNCS.PHASECHK.TRANS64 P0, [R7+URZ], R4 ;  /* 0x00000004070085a7 */ /* 0x000e64000800007f */
[----:B-1----:R-:W-:Y:S05]  /*7070*/  @!P0 BRA `(.L_x_124) ;  /* 0xfffffffc00f08947 */ /* 0x002fea000383ffff */
[----:B------:R-:W-:Y:S05]  /*7080*/  BRA `(.L_x_140) ;  /* 0xfffffff800607947 */ /* 0x000fea000383ffff */
.L_x_125:
[----:B0-----:R0:W1:Y:S02]  /*7090*/  SYNCS.PHASECHK.TRANS64.TRYWAIT P0, [R6+URZ], R5 ;  /* 0x00000005060075a7 */ /* 0x001064000800017f */
[----:B-1----:R-:W-:Y:S05]  /*70a0*/  @!P0 NANOSLEEP.SYNCS 0x989680 ;  /* 0x009896800000895d */ /* 0x002fea0003900000 */
[----:B------:R-:W1:Y:S02]  /*70b0*/  @!P0 SYNCS.PHASECHK.TRANS64 P0, [R6+URZ], R5 ;  /* 0x00000005060085a7 */ /* 0x000e64000800007f */
[----:B-1----:R-:W-:Y:S05]  /*70c0*/  @!P0 BRA `(.L_x_125) ;  /* 0xfffffffc00f08947 */ /* 0x002fea000383ffff */
[----:B------:R-:W-:Y:S05]  /*70d0*/  BRA `(.L_x_141) ;  /* 0xfffffff800707947 */ /* 0x000fea000383ffff */
.L_x_126:
[----:B0-----:R0:W1:Y:S02]  /*70e0*/  SYNCS.PHASECHK.TRANS64.TRYWAIT P0, [R9+URZ], R4 ;  /* 0x00000004090075a7 */ /* 0x001064000800017f */
[----:B-1----:R-:W-:Y:S05]  /*70f0*/  @!P0 NANOSLEEP.SYNCS 0x989680 ;  /* 0x009896800000895d */ /* 0x002fea0003900000 */
[----:B------:R-:W1:Y:S02]  /*7100*/  @!P0 SYNCS.PHASECHK.TRANS64 P0, [R9+URZ], R4 ;  /* 0x00000004090085a7 */ /* 0x000e64000800007f */
[----:B-1----:R-:W-:Y:S05]  /*7110*/  @!P0 BRA `(.L_x_126) ;  /* 0xfffffffc00f08947 */ /* 0x002fea000383ffff */
[----:B------:R-:W-:Y:S05]  /*7120*/  BRA `(.L_x_142) ;  /* 0xfffffff800807947 */ /* 0x000fea000383ffff */
.L_x_127:
[----:B0-----:R0:W1:Y:S02]  /*7130*/  SYNCS.PHASECHK.TRANS64.TRYWAIT P0, [R6+URZ], R5 ;  /* 0x00000005060075a7 */ /* 0x001064000800017f */
[----:B-1----:R-:W-:Y:S05]  /*7140*/  @!P0 NANOSLEEP.SYNCS 0x989680 ;  /* 0x009896800000895d */ /* 0x002fea0003900000 */
[----:B------:R-:W1:Y:S02]  /*7150*/  @!P0 SYNCS.PHASECHK.TRANS64 P0, [R6+URZ], R5 ;  /* 0x00000005060085a7 */ /* 0x000e64000800007f */
[----:B-1----:R-:W-:Y:S05]  /*7160*/  @!P0 BRA `(.L_x_127) ;  /* 0xfffffffc00f08947 */ /* 0x002fea000383ffff */
[----:B------:R-:W-:Y:S05]  /*7170*/  BRA `(.L_x_143) ;  /* 0xfffffff800907947 */ /* 0x000fea000383ffff */
.L_x_128:
[----:B0-----:R0:W1:Y:S02]  /*7180*/  SYNCS.PHASECHK.TRANS64.TRYWAIT P0, [R9+URZ], R4 ;  /* 0x00000004090075a7 */ /* 0x001064000800017f */
[----:B-1----:R-:W-:Y:S05]  /*7190*/  @!P0 NANOSLEEP.SYNCS 0x989680 ;  /* 0x009896800000895d */ /* 0x002fea0003900000 */
[----:B------:R-:W1:Y:S02]  /*71a0*/  @!P0 SYNCS.PHASECHK.TRANS64 P0, [R9+URZ], R4 ;  /* 0x00000004090085a7 */ /* 0x000e64000800007f */
[----:B-1----:R-:W-:Y:S05]  /*71b0*/  @!P0 BRA `(.L_x_128) ;  /* 0xfffffffc00f08947 */ /* 0x002fea000383ffff */
[----:B------:R-:W-:Y:S05]  /*71c0*/  BRA `(.L_x_144) ;  /* 0xfffffff800a07947 */ /* 0x000fea000383ffff */
.L_x_129:
[----:B0-----:R0:W1:Y:S02]  /*71d0*/  SYNCS.PHASECHK.TRANS64.TRYWAIT P0, [R8+URZ], R5 ;  /* 0x00000005080075a7 */ /* 0x001064000800017f */
[----:B-1----:R-:W-:Y:S05]  /*71e0*/  @!P0 NANOSLEEP.SYNCS 0x989680 ;  /* 0x009896800000895d */ /* 0x002fea0003900000 */
[----:B------:R-:W1:Y:S02]  /*71f0*/  @!P0 SYNCS.PHASECHK.TRANS64 P0, [R8+URZ], R5 ;  /* 0x00000005080085a7 */ /* 0x000e64000800007f */
[----:B-1----:R-:W-:Y:S05]  /*7200*/  @!P0 BRA `(.L_x_129) ;  /* 0xfffffffc00f08947 */ /* 0x002fea000383ffff */
[----:B------:R-:W-:Y:S05]  /*7210*/  BRA `(.L_x_145) ;  /* 0xfffffff800b07947 */ /* 0x000fea000383ffff */
.L_x_130:
[----:B-1----:R1:W2:Y:S02]  /*7220*/  SYNCS.PHASECHK.TRANS64.TRYWAIT P0, [R11+URZ], R6 ;  /* 0x000000060b0075a7 */ /* 0x0022a4000800017f */
[----:B--2---:R-:W-:Y:S05]  /*7230*/  @!P0 NANOSLEEP.SYNCS 0x989680 ;  /* 0x009896800000895d */ /* 0x004fea0003900000 */
[----:B------:R-:W2:Y:S02]  /*7240*/  @!P0 SYNCS.PHASECHK.TRANS64 P0, [R11+URZ], R6 ;  /* 0x000000060b0085a7 */ /* 0x000ea4000800007f */
[----:B--2---:R-:W-:Y:S05]  /*7250*/  @!P0 BRA `(.L_x_130) ;  /* 0xfffffffc00f08947 */ /* 0x004fea000383ffff */
[----:B------:R-:W-:Y:S05]  /*7260*/  BRA `(.L_x_146) ;  /* 0xfffffff800b87947 */ /* 0x000fea000383ffff */
.L_x_147:
[----:B------:R-:W-:-:S00]  /*7270*/  BRA `(.L_x_147) ;  /* 0xfffffffc00fc7947 */ /* 0x000fc0000383ffff */
[----:B------:R-:W-:-:S00]  /*7280*/  NOP ;  /* 0x0000000000007918 */ /* 0x000fc00000000000 */
[----:B------:R-:W-:-:S00]  /*7290*/  NOP ;  /* 0x0000000000007918 */ /* 0x000fc00000000000 */
[----:B------:R-:W-:-:S00]  /*72a0*/  NOP ;  /* 0x0000000000007918 */ /* 0x000fc00000000000 */
[----:B------:R-:W-:-:S00]  /*72b0*/  NOP ;  /* 0x0000000000007918 */ /* 0x000fc00000000000 */
[----:B------:R-:W-:-:S00]  /*72c0*/  NOP ;  /* 0x0000000000007918 */ /* 0x000fc00000000000 */
[----:B------:R-:W-:-:S00]  /*72d0*/  NOP ;  /* 0x0000000000007918 */ /* 0x000fc00000000000 */
[----:B------:R-:W-:-:S00]  /*72e0*/  NOP ;  /* 0x0000000000007918 */ /* 0x000fc00000000000 */
[----:B------:R-:W-:-:S00]  /*72f0*/  NOP ;  /* 0x0000000000007918 */ /* 0x000fc00000000000 */
.L_x_148:


//--------------------- .nv.shared._ZN7cutlass13device_kernelINS_4gemm6kernel13GemmUniversalIN4cute5tupleIJiiiiEEENS1_10collective13CollectiveMmaINS1_37MainloopSm90TmaGmmaWarpSpecializedFP8ILi9ENS5_IJNS4_1CILi1EEESB_SB_EEENS1_35KernelTmaWarpSpecializedCooperativeEEENS5_IJNSA_ILi128EEENSA_ILi64EEESF_EEENS_12float_e5m2_tENS5_IJlSB_lEEESI_SJ_NS4_8TiledMMAINS4_8MMA_AtomIJNS4_4SM904GMMA30MMA_64x64x32_F32E5M2E5M2_SS_TNILNSN_7ScaleInE1ELSP_1EEEEEENS4_6LayoutINS5_IJNSA_ILi2EEESB_SB_EEENS5_IJSB_NSA_ILi0EEESV_EEEEENS5_IJNS4_10UnderscoreESY_SY_EEEEENS4_13SM90_TMA_LOADENS4_14ComposedLayoutINS4_7SwizzleILi3ELi4ELi3EEENS4_18smem_ptr_flag_bitsILi8EEENSS_INS5_IJNSA_ILi8EEESF_EEENS5_IJSF_SB_EEEEEEEvNS4_8identityES11_S1B_vS1C_EENS_8epilogue10collective6detail29Sm90TmaWarpSpecializedAdapterINS1F_15DefaultEpilogueISI_SJ_SJ_NS1E_6thread17LinearCombinationISI_Li1EffLNS1J_9ScaleType4KindE0ELNS_15FloatRoundStyleE2ESI_EENS1_15EpilogueDefaultEEEEEvvEEEEvNT_6ParamsE --------------------------
	.section	.nv.shared._ZN7cutlass13device_kernelINS_4gemm6kernel13GemmUniversalIN4cute5tupleIJiiiiEEENS1_10collective13CollectiveMmaINS1_37MainloopSm90TmaGmmaWarpSpecializedFP8ILi9ENS5_IJNS4_1CILi1EEESB_SB_EEENS1_35KernelTmaWarpSpecializedCooperativeEEENS5_IJNSA_ILi128EEENSA_ILi64EEESF_EEENS_12float_e5m2_tENS5_IJlSB_lEEESI_SJ_NS4_8TiledMMAINS4_8MMA_AtomIJNS4_4SM904GMMA30MMA_64x64x32_F32E5M2E5M2_SS_TNILNSN_7ScaleInE1ELSP_1EEEEEENS4_6LayoutINS5_IJNSA_ILi2EEESB_SB_EEENS5_IJSB_NSA_ILi0EEESV_EEEEENS5_IJNS4_10UnderscoreESY_SY_EEEEENS4_13SM90_TMA_LOADENS4_14ComposedLayoutINS4_7SwizzleILi3ELi4ELi3EEENS4_18smem_ptr_flag_bitsILi8EEENSS_INS5_IJNSA_ILi8EEESF_EEENS5_IJSF_SB_EEEEEEEvNS4_8identityES11_S1B_vS1C_EENS_8epilogue10collective6detail29Sm90TmaWarpSpecializedAdapterINS1F_15DefaultEpilogueISI_SJ_SJ_NS1E_6thread17LinearCombinationISI_Li1EffLNS1J_9ScaleType4KindE0ELNS_15FloatRoundStyleE2ESI_EENS1_15EpilogueDefaultEEEEEvvEEEEvNT_6ParamsE,"aw",@nobits
	.sectionflags	@""
	.align	16
	.zero		1024


//--------------------- .nv.shared.reserved.0     --------------------------
	.section	.nv.shared.reserved.0,"aw",@nobits
	.weak		__nv_reservedSMEM_offset_0_alias
	.size		__nv_reservedSMEM_offset_0_alias, 0, 0
	.other		__nv_reservedSMEM_offset_0_alias,@"STO_CUDA_RESERVED_SHARED STV_DEFAULT"
__nv_reservedSMEM_offset_0_alias:
	.zero		0


//--------------------- .nv.global                --------------------------
	.section	.nv.global,"aw",@nobits
.nv.global:
	.type		_ZN40_INTERNAL_edd1a6da_4_k_cu_13448cfd_295354cute1_E,@object
	.size		_ZN40_INTERNAL_edd1a6da_4_k_cu_13448cfd_295354cute1_E,(_ZN40_INTERNAL_edd1a6da_4_k_cu_13448cfd_295354cuda3std3__45__cpo6cbeginE - _ZN40_INTERNAL_edd1a6da_4_k_cu_13448cfd_295354cute1_E)
_ZN40_INTERNAL_edd1a6da_4_k_cu_13448cfd_295354cute1_E:
	.zero		1
	.type		_ZN40_INTERNAL_edd1a6da_4_k_cu_13448cfd_295354cuda3std3__45__cpo6cbeginE,@object
	.size		_ZN40_INTERNAL_edd1a6da_4_k_cu_13448cfd_295354cuda3std3__45__cpo6cbeginE,(_ZN40_INTERNAL_edd1a6da_4_k_cu_13448cfd_295354cuda3std3__48in_placeE - _ZN40_INTERNAL_edd1a6da_4_k_cu_13448cfd_295354cuda3std3__45__cpo6cbeginE)
_ZN40_INTERNAL_edd1a6da_4_k_cu_13448cfd_295354cuda3std3__45__cpo6cbeginE:
	.zero		1
	.type		_ZN40_INTERNAL_edd1a6da_4_k_cu_13448cfd_295354cuda3std3__48in_placeE,@object
	.size		_ZN40_INTERNAL_edd1a6da_4_k_cu_13448cfd_295354cuda3std3__48in_placeE,(_ZN40_INTERNAL_edd1a6da_4_k_cu_13448cfd_295354cuda3std6ranges3__45__cpo9iter_moveE - _ZN40_INTERNAL_edd1a6da_4_k_cu_13448cfd_295354cuda3std3__48in_placeE)
_ZN40_INTERNAL_edd1a6da_4_k_cu_13448cfd_295354cuda3std3__48in_placeE:
	.zero		1
	.type		_ZN40_INTERNAL_edd1a6da_4_k_cu_13448cfd_295354cuda3std6ranges3__45__cpo9iter_moveE,@object
	.size		_ZN40_INTERNAL_edd1a6da_4_k_cu_13448cfd_295354cuda3std6ranges3__45__cpo9iter_moveE,(_ZN40_INTERNAL_edd1a6da_4_k_cu_13448cfd_295354cuda3std3__45__cpo5beginE - _ZN40_INTERNAL_edd1a6da_4_k_cu_13448cfd_295354cuda3std6ranges3__45__cpo9iter_moveE)
_ZN40_INTERNAL_edd1a6da_4_k_cu_13448cfd_295354cuda3std6ranges3__45__cpo9iter_moveE:
	.zero		1
	.type		_ZN40_INTERNAL_edd1a6da_4_k_cu_13448cfd_295354cuda3std3__45__cpo5beginE,@object
	.size		_ZN40_INTERNAL_edd1a6da_4_k_cu_13448cfd_295354cuda3std3__45__cpo5beginE,(_ZN40_INTERNAL_edd1a6da_4_k_cu_13448cfd_295354cuda3std3__442_GLOBAL__N__edd1a6da_4_k_cu_13448cfd_295356ignoreE - _ZN40_INTERNAL_edd1a6da_4_k_cu_13448cfd_295354cuda3std3__45__cpo5beginE)
_ZN40_INTERNAL_edd1a6da_4_k_cu_13448cfd_295354cuda3std3__45__cpo5beginE:
	.zero		1
	.type		_ZN40_INTERNAL_edd1a6da_4_k_cu_13448cfd_295354cuda3std3__442_GLOBAL__N__edd1a6da_4_k_cu_13448cfd_295356ignoreE,@object
	.size		_ZN40_INTERNAL_edd1a6da_4_k_cu_13448cfd_295354cuda3std3__442_GLOBAL__N__edd1a6da_4_k_cu_13448cfd_295356ignoreE,(_ZN40_INTERNAL_edd1a6da_4_k_cu_13448cfd_295354cute7productE - _ZN40_INTERNAL_edd1a6da_4_k_cu_13448cfd_295354cuda3std3__442_GLOBAL__N__edd1a6da_4_k_cu_13448cfd_295356ignoreE)
_ZN40_INTERNAL_edd1a6da_4_k_cu_13448cfd_295354cuda3std3__442_GLOBAL__N__edd1a6da_4_k_cu_13448cfd_295356ignoreE:
	.zero		1
	.type		_ZN40_INTERNAL_edd1a6da_4_k_cu_13448cfd_295354cute7productE,@object
	.size		_ZN40_INTERNAL_edd1a6da_4_k_cu_13448cfd_295354cute7productE,(_ZN40_INTERNAL_edd1a6da_4_k_cu_13448cfd_295354cuda3std3__45__cpo3endE - _ZN40_INTERNAL_edd1a6da_4_k_cu_13448cfd_295354cute7productE)
_ZN40_INTERNAL_edd1a6da_4_k_cu_13448cfd_295354cute7productE:
	.zero		1
	.type		_ZN40_INTERNAL_edd1a6da_4_k_cu_13448cfd_295354cuda3std3__45__cpo3endE,@object
	.size		_ZN40_INTERNAL_edd1a6da_4_k_cu_13448cfd_295354cuda3std3__45__cpo3endE,(_ZN40_INTERNAL_edd1a6da_4_k_cu_13448cfd_295354cuda3std3__419piecewise_constructE - _ZN40_INTERNAL_edd1a6da_4_k_cu_13448cfd_295354cuda3std3__45__cpo3endE)
_ZN40_INTERNAL_edd1a6da_4_k_cu_13448cfd_295354cuda3std3__45__cpo3endE:
	.zero		1
	.type		_ZN40_INTERNAL_edd1a6da_4_k_cu_13448cfd_295354cuda3std3__419piecewise_constructE,@object
	.size		_ZN40_INTERNAL_edd1a6da_4_k_cu_13448cfd_295354cuda3std3__419piecewise_constructE,(_ZN40_INTERNAL_edd1a6da_4_k_cu_13448cfd_295354cuda3std3__45__cpo4cendE - _ZN40_INTERNAL_edd1a6da_4_k_cu_13448cfd_295354cuda3std3__419piecewise_constructE)
_ZN40_INTERNAL_edd1a6da_4_k_cu_13448cfd_295354cuda3std3__419piecewise_constructE:
	.zero		1
	.type		_ZN40_INTERNAL_edd1a6da_4_k_cu_13448cfd_295354cuda3std3__45__cpo4cendE,@object
	.size		_ZN40_INTERNAL_edd1a6da_4_k_cu_13448cfd_295354cuda3std3__45__cpo4cendE,(_ZN40_INTERNAL_edd1a6da_4_k_cu_13448cfd_295354cuda3std6ranges3__45__cpo4swapE - _ZN40_INTERNAL_edd1a6da_4_k_cu_13448cfd_295354cuda3std3__45__cpo4cendE)
_ZN40_INTERNAL_edd1a6da_4_k_cu_13448cfd_295354cuda3std3__45__cpo4cendE:
	.zero		1
	.type		_ZN40_INTERNAL_edd1a6da_4_k_cu_13448cfd_295354cuda3std6ranges3__45__cpo4swapE,@object
	.size		_ZN40_INTERNAL_edd1a6da_4_k_cu_13448cfd_295354cuda3std6ranges3__45__cpo4swapE,(.L_7 - _ZN40_INTERNAL_edd1a6da_4_k_cu_13448cfd_295354cuda3std6ranges3__45__cpo4swapE)
_ZN40_INTERNAL_edd1a6da_4_k_cu_13448cfd_295354cuda3std6ranges3__45__cpo4swapE:
	.zero		1
.L_7:


//--------------------- .nv.constant0._ZN7cutlass13device_kernelINS_4gemm6kernel13GemmUniversalIN4cute5tupleIJiiiiEEENS1_10collective13CollectiveMmaINS1_37MainloopSm90TmaGmmaWarpSpecializedFP8ILi9ENS5_IJNS4_1CILi1EEESB_SB_EEENS1_35KernelTmaWarpSpecializedCooperativeEEENS5_IJNSA_ILi128EEENSA_ILi64EEESF_EEENS_12float_e5m2_tENS5_IJlSB_lEEESI_SJ_NS4_8TiledMMAINS4_8MMA_AtomIJNS4_4SM904GMMA30MMA_64x64x32_F32E5M2E5M2_SS_TNILNSN_7ScaleInE1ELSP_1EEEEEENS4_6LayoutINS5_IJNSA_ILi2EEESB_SB_EEENS5_IJSB_NSA_ILi0EEESV_EEEEENS5_IJNS4_10UnderscoreESY_SY_EEEEENS4_13SM90_TMA_LOADENS4_14ComposedLayoutINS4_7SwizzleILi3ELi4ELi3EEENS4_18smem_ptr_flag_bitsILi8EEENSS_INS5_IJNSA_ILi8EEESF_EEENS5_IJSF_SB_EEEEEEEvNS4_8identityES11_S1B_vS1C_EENS_8epilogue10collective6detail29Sm90TmaWarpSpecializedAdapterINS1F_15DefaultEpilogueISI_SJ_SJ_NS1E_6thread17LinearCombinationISI_Li1EffLNS1J_9ScaleType4KindE0ELNS_15FloatRoundStyleE2ESI_EENS1_15EpilogueDefaultEEEEEvvEEEEvNT_6ParamsE --------------------------
	.section	.nv.constant0._ZN7cutlass13device_kernelINS_4gemm6kernel13GemmUniversalIN4cute5tupleIJiiiiEEENS1_10collective13CollectiveMmaINS1_37MainloopSm90TmaGmmaWarpSpecializedFP8ILi9ENS5_IJNS4_1CILi1EEESB_SB_EEENS1_35KernelTmaWarpSpecializedCooperativeEEENS5_IJNSA_ILi128EEENSA_ILi64EEESF_EEENS_12float_e5m2_tENS5_IJlSB_lEEESI_SJ_NS4_8TiledMMAINS4_8MMA_AtomIJNS4_4SM904GMMA30MMA_64x64x32_F32E5M2E5M2_SS_TNILNSN_7ScaleInE1ELSP_1EEEEEENS4_6LayoutINS5_IJNSA_ILi2EEESB_SB_EEENS5_IJSB_NSA_ILi0EEESV_EEEEENS5_IJNS4_10UnderscoreESY_SY_EEEEENS4_13SM90_TMA_LOADENS4_14ComposedLayoutINS4_7SwizzleILi3ELi4ELi3EEENS4_18smem_ptr_flag_bitsILi8EEENSS_INS5_IJNSA_ILi8EEESF_EEENS5_IJSF_SB_EEEEEEEvNS4_8identityES11_S1B_vS1C_EENS_8epilogue10collective6detail29Sm90TmaWarpSpecializedAdapterINS1F_15DefaultEpilogueISI_SJ_SJ_NS1E_6thread17LinearCombinationISI_Li1EffLNS1J_9ScaleType4KindE0ELNS_15FloatRoundStyleE2ESI_EENS1_15EpilogueDefaultEEEEEvvEEEEvNT_6ParamsE,"a",@progbits
	.sectionflags	@""
	.align	4
.nv.constant0._ZN7cutlass13device_kernelINS_4gemm6kernel13GemmUniversalIN4cute5tupleIJiiiiEEENS1_10collective13CollectiveMmaINS1_37MainloopSm90TmaGmmaWarpSpecializedFP8ILi9ENS5_IJNS4_1CILi1EEESB_SB_EEENS1_35KernelTmaWarpSpecializedCooperativeEEENS5_IJNSA_ILi128EEENSA_ILi64EEESF_EEENS_12float_e5m2_tENS5_IJlSB_lEEESI_SJ_NS4_8TiledMMAINS4_8MMA_AtomIJNS4_4SM904GMMA30MMA_64x64x32_F32E5M2E5M2_SS_TNILNSN_7ScaleInE1ELSP_1EEEEEENS4_6LayoutINS5_IJNSA_ILi2EEESB_SB_EEENS5_IJSB_NSA_ILi0EEESV_EEEEENS5_IJNS4_10UnderscoreESY_SY_EEEEENS4_13SM90_TMA_LOADENS4_14ComposedLayoutINS4_7SwizzleILi3ELi4ELi3EEENS4_18smem_ptr_flag_bitsILi8EEENSS_INS5_IJNSA_ILi8EEESF_EEENS5_IJSF_SB_EEEEEEEvNS4_8identityES11_S1B_vS1C_EENS_8epilogue10collective6detail29Sm90TmaWarpSpecializedAdapterINS1F_15DefaultEpilogueISI_SJ_SJ_NS1E_6thread17LinearCombinationISI_Li1EffLNS1J_9ScaleType4KindE0ELNS_15FloatRoundStyleE2ESI_EENS1_15EpilogueDefaultEEEEEvvEEEEvNT_6ParamsE:
	.zero		1664


//--------------------- SYMBOLS --------------------------

	.type		.nv.reservedSmem.offset0,@object
	.size		.nv.reservedSmem.offset0,0x4
